	.target	sm_80

	.elftype	@"ET_EXEC"


//--------------------- .note.nv.tkinfo           --------------------------
	.section	.note.nv.tkinfo,"",@"SHT_NOTE"
	.sectionflags	@"SHF_NOTE_NV_TKINFO"
	.tkinfo
        /*0018*/ 	.word	0x00000002
        /*0030*/ 	.string	""
        /*0030*/ 	.string	"ptxas"
        /*0030*/ 	.string	"Cuda compilation tools, release 13.0, V13.0.88"
        /*0030*/ 	.string	"Build cuda_13.0.r13.0/compiler.36424714_0"
        /*0030*/ 	.string	"-v  -suppress-debug-info  -lineinfo  -arch sm_80 "



//--------------------- .note.nv.cuinfo           --------------------------
	.section	.note.nv.cuinfo,"",@"SHT_NOTE"
	.sectionflags	@"SHF_NOTE_NV_CUINFO"
        /*0018*/ 	.short	0x0002
        /*001a*/ 	.short	0x0050
        /*001c*/ 	.short	0x0082
	.zero		2


//--------------------- .nv.info                  --------------------------
	.section	.nv.info,"",@"SHT_CUDA_INFO"
	.align	4


	//----- nvinfo : EIATTR_REGCOUNT
	.align		4
        /*0000*/ 	.byte	0x04, 0x2f
        /*0002*/ 	.short	(.L_1 - .L_0)
	.align		4
.L_0:
        /*0004*/ 	.word	index@(matmul_kernel)
        /*0008*/ 	.word	0x000000ff


	//----- nvinfo : EIATTR_FRAME_SIZE
	.align		4
.L_1:
        /*000c*/ 	.byte	0x04, 0x11
        /*000e*/ 	.short	(.L_3 - .L_2)
	.align		4
.L_2:
        /*0010*/ 	.word	index@(matmul_kernel)
        /*0014*/ 	.word	0x00000158


	//----- nvinfo : EIATTR_MIN_STACK_SIZE
	.align		4
.L_3:
        /*0018*/ 	.byte	0x04, 0x12
        /*001a*/ 	.short	(.L_5 - .L_4)
	.align		4
.L_4:
        /*001c*/ 	.word	index@(matmul_kernel)
        /*0020*/ 	.word	0x00000158
.L_5:


//--------------------- .nv.info.matmul_kernel    --------------------------
	.section	.nv.info.matmul_kernel,"",@"SHT_CUDA_INFO"
	.sectionflags	@""
	.align	4


	//----- nvinfo : EIATTR_CUDA_API_VERSION
	.align		4
        /*0000*/ 	.byte	0x04, 0x37
        /*0002*/ 	.short	(.L_7 - .L_6)
.L_6:
        /*0004*/ 	.word	0x00000082


	//----- nvinfo : EIATTR_SW2861232_WAR
	.align		4
.L_7:
        /*0008*/ 	.byte	0x01, 0x35
	.zero		2


	//----- nvinfo : EIATTR_PARAM_CBANK
	.align		4
        /*000c*/ 	.byte	0x04, 0x0a
        /*000e*/ 	.short	(.L_9 - .L_8)
	.align		4
.L_8:
        /*0010*/ 	.word	index@(.nv.constant0.matmul_kernel)
        /*0014*/ 	.short	0x0160
        /*0016*/ 	.short	0x0050


	//----- nvinfo : EIATTR_CBANK_PARAM_SIZE
	.align		4
.L_9:
        /*0018*/ 	.byte	0x03, 0x19
        /*001a*/ 	.short	0x0050


	//----- nvinfo : EIATTR_KPARAM_INFO
	.align		4
        /*001c*/ 	.byte	0x04, 0x17
        /*001e*/ 	.short	(.L_11 - .L_10)
.L_10:
        /*0020*/ 	.word	0x00000000
        /*0024*/ 	.short	0x000d
        /*0026*/ 	.short	0x0048
        /*0028*/ 	.byte	0x00, 0xf4, 0x21, 0x00


	//----- nvinfo : EIATTR_KPARAM_INFO
	.align		4
.L_11:
        /*002c*/ 	.byte	0x04, 0x17
        /*002e*/ 	.short	(.L_13 - .L_12)
.L_12:
        /*0030*/ 	.word	0x00000000
        /*0034*/ 	.short	0x000c
        /*0036*/ 	.short	0x0040
        /*0038*/ 	.byte	0x00, 0xf4, 0x21, 0x00


	//----- nvinfo : EIATTR_KPARAM_INFO
	.align		4
.L_13:
        /*003c*/ 	.byte	0x04, 0x17
        /*003e*/ 	.short	(.L_15 - .L_14)
.L_14:
        /*0040*/ 	.word	0x00000000
        /*0044*/ 	.short	0x000b
        /*0046*/ 	.short	0x0038
        /*0048*/ 	.byte	0x00, 0xf0, 0x11, 0x00


	//----- nvinfo : EIATTR_KPARAM_INFO
	.align		4
.L_15:
        /*004c*/ 	.byte	0x04, 0x17
        /*004e*/ 	.short	(.L_17 - .L_16)
.L_16:
        /*0050*/ 	.word	0x00000000
        /*0054*/ 	.short	0x000a
        /*0056*/ 	.short	0x0034
        /*0058*/ 	.byte	0x00, 0xf0, 0x11, 0x00


	//----- nvinfo : EIATTR_KPARAM_INFO
	.align		4
.L_17:
        /*005c*/ 	.byte	0x04, 0x17
        /*005e*/ 	.short	(.L_19 - .L_18)
.L_18:
        /*0060*/ 	.word	0x00000000
        /*0064*/ 	.short	0x0009
        /*0066*/ 	.short	0x0030
        /*0068*/ 	.byte	0x00, 0xf0, 0x11, 0x00


	//----- nvinfo : EIATTR_KPARAM_INFO
	.align		4
.L_19:
        /*006c*/ 	.byte	0x04, 0x17
        /*006e*/ 	.short	(.L_21 - .L_20)
.L_20:
        /*0070*/ 	.word	0x00000000
        /*0074*/ 	.short	0x0008
        /*0076*/ 	.short	0x002c
        /*0078*/ 	.byte	0x00, 0xf0, 0x11, 0x00


	//----- nvinfo : EIATTR_KPARAM_INFO
	.align		4
.L_21:
        /*007c*/ 	.byte	0x04, 0x17
        /*007e*/ 	.short	(.L_23 - .L_22)
.L_22:
        /*0080*/ 	.word	0x00000000
        /*0084*/ 	.short	0x0007
        /*0086*/ 	.short	0x0028
        /*0088*/ 	.byte	0x00, 0xf0, 0x11, 0x00


	//----- nvinfo : EIATTR_KPARAM_INFO
	.align		4
.L_23:
        /*008c*/ 	.byte	0x04, 0x17
        /*008e*/ 	.short	(.L_25 - .L_24)
.L_24:
        /*0090*/ 	.word	0x00000000
        /*0094*/ 	.short	0x0006
        /*0096*/ 	.short	0x0024
        /*0098*/ 	.byte	0x00, 0xf0, 0x11, 0x00


	//----- nvinfo : EIATTR_KPARAM_INFO
	.align		4
.L_25:
        /*009c*/ 	.byte	0x04, 0x17
        /*009e*/ 	.short	(.L_27 - .L_26)
.L_26:
        /*00a0*/ 	.word	0x00000000
        /*00a4*/ 	.short	0x0005
        /*00a6*/ 	.short	0x0020
        /*00a8*/ 	.byte	0x00, 0xf0, 0x11, 0x00


	//----- nvinfo : EIATTR_KPARAM_INFO
	.align		4
.L_27:
        /*00ac*/ 	.byte	0x04, 0x17
        /*00ae*/ 	.short	(.L_29 - .L_28)
.L_28:
        /*00b0*/ 	.word	0x00000000
        /*00b4*/ 	.short	0x0004
        /*00b6*/ 	.short	0x001c
        /*00b8*/ 	.byte	0x00, 0xf0, 0x11, 0x00


	//----- nvinfo : EIATTR_KPARAM_INFO
	.align		4
.L_29:
        /*00bc*/ 	.byte	0x04, 0x17
        /*00be*/ 	.short	(.L_31 - .L_30)
.L_30:
        /*00c0*/ 	.word	0x00000000
        /*00c4*/ 	.short	0x0003
        /*00c6*/ 	.short	0x0018
        /*00c8*/ 	.byte	0x00, 0xf0, 0x11, 0x00


	//----- nvinfo : EIATTR_KPARAM_INFO
	.align		4
.L_31:
        /*00cc*/ 	.byte	0x04, 0x17
        /*00ce*/ 	.short	(.L_33 - .L_32)
.L_32:
        /*00d0*/ 	.word	0x00000000
        /*00d4*/ 	.short	0x0002
        /*00d6*/ 	.short	0x0010
        /*00d8*/ 	.byte	0x00, 0xf4, 0x21, 0x00


	//----- nvinfo : EIATTR_KPARAM_INFO
	.align		4
.L_33:
        /*00dc*/ 	.byte	0x04, 0x17
        /*00de*/ 	.short	(.L_35 - .L_34)
.L_34:
        /*00e0*/ 	.word	0x00000000
        /*00e4*/ 	.short	0x0001
        /*00e6*/ 	.short	0x0008
        /*00e8*/ 	.byte	0x00, 0xf4, 0x21, 0x00


	//----- nvinfo : EIATTR_KPARAM_INFO
	.align		4
.L_35:
        /*00ec*/ 	.byte	0x04, 0x17
        /*00ee*/ 	.short	(.L_37 - .L_36)
.L_36:
        /*00f0*/ 	.word	0x00000000
        /*00f4*/ 	.short	0x0000
        /*00f6*/ 	.short	0x0000
        /*00f8*/ 	.byte	0x00, 0xf4, 0x21, 0x00


	//----- nvinfo : EIATTR_MAXREG_COUNT
	.align		4
.L_37:
        /*00fc*/ 	.byte	0x03, 0x1b
        /*00fe*/ 	.short	0x00ff


	//----- nvinfo : EIATTR_NUM_BARRIERS
	.align		4
        /*0100*/ 	.byte	0x02, 0x4c
        /*0102*/ 	.byte	0x01
	.zero		1


	//----- nvinfo : EIATTR_ANNOTATIONS
	.align		4
        /*0104*/ 	.byte	0x04, 0x55
        /*0106*/ 	.short	(.L_39 - .L_38)


	//   ....[0]....
.L_38:
        /*0108*/ 	.word	0x00000001
        /*010c*/ 	.byte	0x30, 0x05, 0x00, 0x00, 0x01, 0x00, 0x00, 0x00, 0x80, 0x06, 0x00, 0x00, 0x01, 0x00, 0x00, 0x00
        /* <DEDUP_REMOVED lines=45> */
        /*03ec*/ 	.byte	0x70, 0x8f, 0x00, 0x00


	//----- nvinfo : EIATTR_MERCURY_ISA_VERSION
	.align		4
.L_39:
        /*03f0*/ 	.byte	0x03, 0x5f
        /*03f2*/ 	.short	0x0000


	//----- nvinfo : EIATTR_EXIT_INSTR_OFFSETS
	.align		4
        /*03f4*/ 	.byte	0x04, 0x1c
        /*03f6*/ 	.short	(.L_41 - .L_40)


	//   ....[0]....
.L_40:
        /*03f8*/ 	.word	0x00009830


	//   ....[1]....
        /*03fc*/ 	.word	0x00009860


	//----- nvinfo : EIATTR_REQNTID
	.align		4
.L_41:
        /*0400*/ 	.byte	0x04, 0x10
        /*0402*/ 	.short	(.L_43 - .L_42)
.L_42:
        /*0404*/ 	.word	0x00000040
        /*0408*/ 	.word	0x00000001
        /*040c*/ 	.word	0x00000001
.L_43:


//--------------------- .nv.callgraph             --------------------------
	.section	.nv.callgraph,"",@"SHT_CUDA_CALLGRAPH"
	.align	4
	.sectionentsize	8
	.align		4
        /*0000*/ 	.word	0x00000000
	.align		4
        /*0004*/ 	.word	0xffffffff
	.align		4
        /*0008*/ 	.word	0x00000000
	.align		4
        /*000c*/ 	.word	0xfffffffe
	.align		4
        /*0010*/ 	.word	0x00000000
	.align		4
        /*0014*/ 	.word	0xfffffffd
	.align		4
        /*0018*/ 	.word	0x00000000
	.align		4
        /*001c*/ 	.word	0xfffffffc


//--------------------- .nv.rel.action            --------------------------
	.section	.nv.rel.action,"",@"SHT_CUDA_RELOCINFO"
	.align	8
	.sectionentsize	8
        /*0000*/ 	.byte	0x73, 0x00, 0x00, 0x00, 0x00, 0x00, 0x00, 0x00, 0x00, 0x00, 0x00, 0x11, 0x25, 0x00, 0x05, 0x36


//--------------------- .nv.constant0.matmul_kernel --------------------------
	.section	.nv.constant0.matmul_kernel,"a",@progbits
	.sectionflags	@""
	.align	4
.nv.constant0.matmul_kernel:
	.zero		432


//--------------------- .text.matmul_kernel       --------------------------
	.section	.text.matmul_kernel,"ax",@progbits
	.sectioninfo	@"SHI_REGISTERS=255"
	.align	128
        .global         matmul_kernel
        .type           matmul_kernel,@function
        .size           matmul_kernel,(.L_x_5 - matmul_kernel)
        .other          matmul_kernel,@"STO_CUDA_ENTRY STV_DEFAULT"
matmul_kernel:
.text.matmul_kernel:
[----:B------:R-:W-:Y:S02]  /*0000*/  IMAD.MOV.U32 R1, RZ, RZ, c[0x0][0x28] ;  /* 0x00000a00ff017624 */ /* 0x000fe400078e00ff */
[----:B------:R-:W-:Y:S01]  /*0010*/  IMAD.MOV.U32 R0, RZ, RZ, c[0x0][0x17c] ;  /* 0x00005f00ff007624 */ /* 0x000fe200078e00ff */
[----:B------:R-:W0:Y:S01]  /*0020*/  S2R R5, SR_CTAID.X ;  /* 0x0000000000057919 */ /* 0x000e220000002500 */
[----:B------:R-:W-:Y:S01]  /*0030*/  ULDC UR9, c[0x0][0x180] ;  /* 0x0000600000097ab9 */ /* 0x000fe20000000800 */
[----:B------:R-:W-:Y:S01]  /*0040*/  IADD3 R1, R1, -0x158, RZ ;  /* 0xfffffea801017810 */ /* 0x000fe20007ffe0ff */
[----:B------:R-:W-:Y:S01]  /*0050*/  UIADD3 UR4, UR9, 0x7f, URZ ;  /* 0x0000007f09047890 */ /* 0x000fe2000fffe03f */
[----:B------:R-:W-:Y:S01]  /*0060*/  IADD3 R0, R0, 0x3f, RZ ;  /* 0x0000003f00007810 */ /* 0x000fe20007ffe0ff */
[----:B------:R-:W1:Y:S01]  /*0070*/  S2R R128, SR_TID.X ;  /* 0x0000000000807919 */ /* 0x000e620000002100 */
[----:B------:R-:W-:Y:S02]  /*0080*/  ULDC.64 UR10, c[0x0][0x118] ;  /* 0x00004600000a7ab9 */ /* 0x000fe40000000a00 */
[----:B------:R-:W-:Y:S01]  /*0090*/  SHF.R.S32.HI R3, RZ, 0x1f, R0 ;  /* 0x0000001fff037819 */ /* 0x000fe20000011400 */
[----:B------:R-:W-:-:S03]  /*00a0*/  UISETP.GT.AND UP0, UPT, UR4, 0x7f, UPT ;  /* 0x0000007f0400788c */ /* 0x000fc6000bf04270 */
[----:B------:R-:W-:-:S04]  /*00b0*/  LEA.HI R3, R3, R0, RZ, 0x6 ;  /* 0x0000000003037211 */ /* 0x000fc800078f30ff */
[----:B------:R-:W-:-:S05]  /*00c0*/  SHF.R.S32.HI R3, RZ, 0x6, R3 ;  /* 0x00000006ff037819 */ /* 0x000fca0000011403 */
[----:B------:R-:W-:Y:S01]  /*00d0*/  IMAD.SHL.U32 R4, R3, 0x8, RZ ;  /* 0x0000000803047824 */ /* 0x000fe200078e00ff */
[----:B0-----:R-:W-:-:S04]  /*00e0*/  IABS R8, R5 ;  /* 0x0000000500087213 */ /* 0x001fc80000000000 */
[-C--:B------:R-:W-:Y:S02]  /*00f0*/  IABS R7, R4.reuse ;  /* 0x0000000400077213 */ /* 0x080fe40000000000 */
[----:B------:R-:W-:Y:S02]  /*0100*/  IABS R10, R4 ;  /* 0x00000004000a7213 */ /* 0x000fe40000000000 */
[----:B------:R-:W0:Y:S08]  /*0110*/  I2F.RP R0, R7 ;  /* 0x0000000700007306 */ /* 0x000e300000209400 */
[----:B0-----:R-:W0:Y:S02]  /*0120*/  MUFU.RCP R0, R0 ;  /* 0x0000000000007308 */ /* 0x001e240000001000 */
[----:B0-----:R-:W-:Y:S01]  /*0130*/  IADD3 R2, R0, 0xffffffe, RZ ;  /* 0x0ffffffe00027810 */ /* 0x001fe20007ffe0ff */
[----:B------:R-:W-:-:S05]  /*0140*/  IMAD.MOV R0, RZ, RZ, -R10 ;  /* 0x000000ffff007224 */ /* 0x000fca00078e0a0a */
[----:B------:R0:W2:Y:S02]  /*0150*/  F2I.FTZ.U32.TRUNC.NTZ R3, R2 ;  /* 0x0000000200037305 */ /* 0x0000a4000021f000 */
[----:B0-----:R-:W-:Y:S02]  /*0160*/  IMAD.MOV.U32 R2, RZ, RZ, RZ ;  /* 0x000000ffff027224 */ /* 0x001fe400078e00ff */
[----:B--2---:R-:W-:-:S04]  /*0170*/  IMAD.MOV R6, RZ, RZ, -R3 ;  /* 0x000000ffff067224 */ /* 0x004fc800078e0a03 */
[----:B------:R-:W-:Y:S02]  /*0180*/  IMAD R9, R6, R7, RZ ;  /* 0x0000000706097224 */ /* 0x000fe400078e02ff */
[----:B------:R-:W-:Y:S02]  /*0190*/  IMAD.MOV.U32 R6, RZ, RZ, R8 ;  /* 0x000000ffff067224 */ /* 0x000fe400078e0008 */
[----:B------:R-:W-:-:S06]  /*01a0*/  IMAD.HI.U32 R3, R3, R9, R2 ;  /* 0x0000000903037227 */ /* 0x000fcc00078e0002 */
[----:B------:R-:W-:-:S04]  /*01b0*/  IMAD.HI.U32 R3, R3, R6, RZ ;  /* 0x0000000603037227 */ /* 0x000fc800078e00ff */
[----:B------:R-:W-:-:S05]  /*01c0*/  IMAD R0, R3, R0, R6 ;  /* 0x0000000003007224 */ /* 0x000fca00078e0206 */
[----:B------:R-:W-:-:S13]  /*01d0*/  ISETP.GT.U32.AND P1, PT, R7, R0, PT ;  /* 0x000000000700720c */ /* 0x000fda0003f24070 */
[----:B------:R-:W-:Y:S01]  /*01e0*/  @!P1 IMAD.IADD R0, R0, 0x1, -R7 ;  /* 0x0000000100009824 */ /* 0x000fe200078e0a07 */
[----:B------:R-:W-:Y:S02]  /*01f0*/  @!P1 IADD3 R3, R3, 0x1, RZ ;  /* 0x0000000103039810 */ /* 0x000fe40007ffe0ff */
[----:B------:R-:W-:Y:S02]  /*0200*/  ISETP.NE.AND P1, PT, R4, RZ, PT ;  /* 0x000000ff0400720c */ /* 0x000fe40003f25270 */
[----:B------:R-:W-:Y:S02]  /*0210*/  ISETP.GE.U32.AND P0, PT, R0, R7, PT ;  /* 0x000000070000720c */ /* 0x000fe40003f06070 */
[----:B------:R-:W-:-:S04]  /*0220*/  LOP3.LUT R0, R5, R4, RZ, 0x3c, !PT ;  /* 0x0000000405007212 */ /* 0x000fc800078e3cff */
[----:B------:R-:W-:Y:S01]  /*0230*/  ISETP.GE.AND P2, PT, R0, RZ, PT ;  /* 0x000000ff0000720c */ /* 0x000fe20003f46270 */
[----:B------:R-:W-:-:S05]  /*0240*/  IMAD.MOV.U32 R0, RZ, RZ, c[0x0][0x178] ;  /* 0x00005e00ff007624 */ /* 0x000fca00078e00ff */
[----:B------:R-:W-:Y:S02]  /*0250*/  IADD3 R0, R0, 0xf, RZ ;  /* 0x0000000f00007810 */ /* 0x000fe40007ffe0ff */
[----:B------:R-:W-:-:S05]  /*0260*/  @P0 IADD3 R3, R3, 0x1, RZ ;  /* 0x0000000103030810 */ /* 0x000fca0007ffe0ff */
[----:B------:R-:W-:Y:S01]  /*0270*/  IMAD.MOV.U32 R2, RZ, RZ, R3 ;  /* 0x000000ffff027224 */ /* 0x000fe200078e0003 */
[----:B------:R-:W-:-:S03]  /*0280*/  SHF.R.S32.HI R3, RZ, 0x1f, R0 ;  /* 0x0000001fff037819 */ /* 0x000fc60000011400 */
[----:B------:R-:W-:Y:S01]  /*0290*/  @!P2 IMAD.MOV R2, RZ, RZ, -R2 ;  /* 0x000000ffff02a224 */ /* 0x000fe200078e0a02 */
[----:B------:R-:W-:Y:S02]  /*02a0*/  @!P1 LOP3.LUT R2, RZ, R4, RZ, 0x33, !PT ;  /* 0x00000004ff029212 */ /* 0x000fe400078e33ff */
[----:B------:R-:W-:-:S03]  /*02b0*/  LEA.HI R3, R3, R0, RZ, 0x4 ;  /* 0x0000000003037211 */ /* 0x000fc600078f20ff */
[----:B------:R-:W-:Y:S02]  /*02c0*/  IMAD.SHL.U32 R6, R2, 0x8, RZ ;  /* 0x0000000802067824 */ /* 0x000fe400078e00ff */
[----:B------:R-:W-:-:S03]  /*02d0*/  IMAD.MOV R2, RZ, RZ, -R2 ;  /* 0x000000ffff027224 */ /* 0x000fc600078e0a02 */
[----:B------:R-:W-:Y:S01]  /*02e0*/  LEA.HI.SX32 R3, R3, -R6, 0x1c ;  /* 0x8000000603037211 */ /* 0x000fe200078fe2ff */
[----:B------:R-:W-:-:S03]  /*02f0*/  IMAD R4, R4, R2, R5 ;  /* 0x0000000204047224 */ /* 0x000fc600078e0205 */
[----:B------:R-:W-:Y:S02]  /*0300*/  IMNMX R11, R3, 0x8, PT ;  /* 0x00000008030b7817 */ /* 0x000fe40003800200 */
[----:B------:R-:W-:Y:S02]  /*0310*/  IABS R9, R4 ;  /* 0x0000000400097213 */ /* 0x000fe40000000000 */
[----:B------:R-:W-:-:S04]  /*0320*/  IABS R7, R11 ;  /* 0x0000000b00077213 */ /* 0x000fc80000000000 */
[----:B------:R-:W0:Y:S08]  /*0330*/  I2F.RP R0, R7 ;  /* 0x0000000700007306 */ /* 0x000e300000209400 */
[----:B0-----:R-:W0:Y:S02]  /*0340*/  MUFU.RCP R0, R0 ;  /* 0x0000000000007308 */ /* 0x001e240000001000 */
[----:B0-----:R-:W-:-:S06]  /*0350*/  IADD3 R3, R0, 0xffffffe, RZ ;  /* 0x0ffffffe00037810 */ /* 0x001fcc0007ffe0ff */
[----:B------:R-:W0:Y:S02]  /*0360*/  F2I.FTZ.U32.TRUNC.NTZ R3, R3 ;  /* 0x0000000300037305 */ /* 0x000e24000021f000 */
[----:B0-----:R-:W-:-:S04]  /*0370*/  IMAD.MOV R8, RZ, RZ, -R3 ;  /* 0x000000ffff087224 */ /* 0x001fc800078e0a03 */
[----:B------:R-:W-:Y:S01]  /*0380*/  IMAD.MOV.U32 R2, RZ, RZ, R8 ;  /* 0x000000ffff027224 */ /* 0x000fe200078e0008 */
[----:B------:R-:W-:-:S03]  /*0390*/  IABS R8, R11 ;  /* 0x0000000b00087213 */ /* 0x000fc60000000000 */
[----:B------:R-:W-:Y:S02]  /*03a0*/  IMAD R5, R2, R7, RZ ;  /* 0x0000000702057224 */ /* 0x000fe400078e02ff */
[----:B------:R-:W-:Y:S02]  /*03b0*/  IMAD.MOV.U32 R2, RZ, RZ, RZ ;  /* 0x000000ffff027224 */ /* 0x000fe400078e00ff */
[----:B------:R-:W-:Y:S02]  /*03c0*/  IMAD.MOV R0, RZ, RZ, -R8 ;  /* 0x000000ffff007224 */ /* 0x000fe400078e0a08 */
        /* <DEDUP_REMOVED lines=9> */
[----:B------:R-:W-:-:S07]  /*0460*/  ISETP.GE.AND P2, PT, R0, RZ, PT ;  /* 0x000000ff0000720c */ /* 0x000fce0003f46270 */
[----:B------:R-:W-:Y:S02]  /*0470*/  @P0 IADD3 R2, R2, 0x1, RZ ;  /* 0x0000000102020810 */ /* 0x000fe40007ffe0ff */
[----:B------:R-:W-:-:S04]  /*0480*/  PLOP3.LUT P0, PT, PT, PT, UP0, 0x80, 0x0 ;  /* 0x000000000000781c */ /* 0x000fc80003f0f008 */
[----:B------:R-:W-:Y:S01]  /*0490*/  @!P2 IMAD.MOV R2, RZ, RZ, -R2 ;  /* 0x000000ffff02a224 */ /* 0x000fe200078e0a02 */
[----:B------:R-:W-:-:S05]  /*04a0*/  @!P1 LOP3.LUT R2, RZ, R11, RZ, 0x33, !PT ;  /* 0x0000000bff029212 */ /* 0x000fca00078e33ff */
[----:B------:R-:W-:Y:S02]  /*04b0*/  IMAD.MOV R0, RZ, RZ, -R2 ;  /* 0x000000ffff007224 */ /* 0x000fe400078e0a02 */
[----:B------:R-:W-:Y:S02]  /*04c0*/  IMAD.SHL.U32 R2, R2, 0x40, RZ ;  /* 0x0000004002027824 */ /* 0x000fe400078e00ff */
[----:B------:R-:W-:Y:S01]  /*04d0*/  IMAD R0, R11, R0, R4 ;  /* 0x000000000b007224 */ /* 0x000fe200078e0204 */
[----:B-1----:R-:W-:-:S03]  /*04e0*/  LOP3.LUT R4, R128, 0xf, RZ, 0xc0, !PT ;  /* 0x0000000f80047812 */ /* 0x002fc600078ec0ff */
[----:B------:R-:W-:Y:S01]  /*04f0*/  IMAD.IADD R3, R6, 0x1, R0 ;  /* 0x0000000106037824 */ /* 0x000fe200078e0200 */
[----:B------:R-:W-:-:S03]  /*0500*/  SHF.R.U32.HI R0, RZ, 0x4, R128 ;  /* 0x00000004ff007819 */ /* 0x000fc60000011680 */
[----:B------:R-:W-:Y:S01]  /*0510*/  IMAD R100, R3, 0x10, R4 ;  /* 0x0000001003647824 */ /* 0x000fe200078e0204 */
[----:B------:R-:W-:-:S04]  /*0520*/  SGXT.U32 R0, R0, 0x2 ;  /* 0x000000020000781a */ /* 0x000fc80000000000 */
[----:B------:R0:W-:Y:S01]  /*0530*/  STL [R1+0x120], R100 ;  /* 0x0001206401007387 */ /* 0x0001e20000100800 */
[C---:B------:R-:W-:Y:S02]  /*0540*/  LOP3.LUT R95, R0.reuse, 0x4, RZ, 0xfc, !PT ;  /* 0x00000004005f7812 */ /* 0x040fe400078efcff */
[C---:B------:R-:W-:Y:S02]  /*0550*/  LOP3.LUT R96, R0.reuse, 0x8, RZ, 0xfc, !PT ;  /* 0x0000000800607812 */ /* 0x040fe400078efcff */
[C---:B------:R-:W-:Y:S02]  /*0560*/  LOP3.LUT R97, R0.reuse, 0xc, RZ, 0xfc, !PT ;  /* 0x0000000c00617812 */ /* 0x040fe400078efcff */
[C---:B------:R-:W-:Y:S02]  /*0570*/  LOP3.LUT R98, R0.reuse, 0x10, RZ, 0xfc, !PT ;  /* 0x0000001000627812 */ /* 0x040fe400078efcff */
[C---:B------:R-:W-:Y:S02]  /*0580*/  LOP3.LUT R99, R0.reuse, 0x14, RZ, 0xfc, !PT ;  /* 0x0000001400637812 */ /* 0x040fe400078efcff */
[----:B------:R-:W-:-:S02]  /*0590*/  LOP3.LUT R104, R0, 0x18, RZ, 0xfc, !PT ;  /* 0x0000001800687812 */ /* 0x000fc400078efcff */
[C---:B------:R-:W-:Y:S02]  /*05a0*/  LOP3.LUT R105, R0.reuse, 0x1c, RZ, 0xfc, !PT ;  /* 0x0000001c00697812 */ /* 0x040fe400078efcff */
[C---:B------:R-:W-:Y:S02]  /*05b0*/  LOP3.LUT R106, R0.reuse, 0x20, RZ, 0xfc, !PT ;  /* 0x00000020006a7812 */ /* 0x040fe400078efcff */
[C---:B------:R-:W-:Y:S02]  /*05c0*/  LOP3.LUT R107, R0.reuse, 0x24, RZ, 0xfc, !PT ;  /* 0x00000024006b7812 */ /* 0x040fe400078efcff */
[C---:B------:R-:W-:Y:S02]  /*05d0*/  LOP3.LUT R112, R0.reuse, 0x28, RZ, 0xfc, !PT ;  /* 0x0000002800707812 */ /* 0x040fe400078efcff */
[C---:B------:R-:W-:Y:S02]  /*05e0*/  LOP3.LUT R113, R0.reuse, 0x2c, RZ, 0xfc, !PT ;  /* 0x0000002c00717812 */ /* 0x040fe400078efcff */
[----:B------:R-:W-:-:S02]  /*05f0*/  LOP3.LUT R114, R0, 0x30, RZ, 0xfc, !PT ;  /* 0x0000003000727812 */ /* 0x000fc400078efcff */
[C---:B------:R-:W-:Y:S02]  /*0600*/  LOP3.LUT R115, R0.reuse, 0x34, RZ, 0xfc, !PT ;  /* 0x0000003400737812 */ /* 0x040fe400078efcff */
[----:B------:R-:W-:Y:S01]  /*0610*/  LOP3.LUT R127, R0, 0x38, RZ, 0xfc, !PT ;  /* 0x00000038007f7812 */ /* 0x000fe200078efcff */
[----:B------:R-:W-:Y:S05]  /*0620*/  @P0 BRA `(.L_x_0) ;  /* 0x000000b000000947 */ /* 0x000fea0003800000 */
[C---:B0-----:R-:W-:Y:S01]  /*0630*/  IMAD.SHL.U32 R5, R128.reuse, 0x40, RZ ;  /* 0x0000004080057824 */ /* 0x041fe200078e00ff */
[C---:B------:R-:W-:Y:S01]  /*0640*/  LOP3.LUT R3, R128.reuse, 0x4, RZ, 0xc0, !PT ;  /* 0x0000000480037812 */ /* 0x040fe200078ec0ff */
[----:B------:R-:W-:Y:S01]  /*0650*/  IMAD.SHL.U32 R4, R128, 0x10, RZ ;  /* 0x0000001080047824 */ /* 0x000fe200078e00ff */
[----:B------:R-:W-:Y:S01]  /*0660*/  CS2R R108, SRZ ;  /* 0x00000000006c7805 */ /* 0x000fe2000001ff00 */
[----:B------:R-:W-:Y:S01]  /*0670*/  CS2R R6, SRZ ;  /* 0x0000000000067805 */ /* 0x000fe2000001ff00 */
[----:B------:R-:W-:Y:S01]  /*0680*/  STL [R1+0x124], R5 ;  /* 0x0001240501007387 */ /* 0x000fe20000100800 */
[----:B------:R-:W-:-:S03]  /*0690*/  CS2R R110, SRZ ;  /* 0x00000000006e7805 */ /* 0x000fc6000001ff00 */
[----:B------:R0:W-:Y:S04]  /*06a0*/  STL [R1+0x128], R4 ;  /* 0x0001280401007387 */ /* 0x0001e80000100800 */
[----:B------:R1:W-:Y:S01]  /*06b0*/  STL [R1+0x12c], R3 ;  /* 0x00012c0301007387 */ /* 0x0003e20000100800 */
[----:B0-----:R-:W-:Y:S01]  /*06c0*/  CS2R R4, SRZ ;  /* 0x0000000000047805 */ /* 0x001fe2000001ff00 */
[----:B------:R-:W-:Y:S05]  /*06d0*/  BRA `(.L_x_1) ;  /* 0x0000886000007947 */ /* 0x000fea0003800000 */
.L_x_0:
[----:B0-----:R-:W-:Y:S01]  /*06e0*/  IABS R3, c[0x0][0x17c] ;  /* 0x00005f0000037a13 */ /* 0x001fe20000000000 */
[----:B------:R-:W-:Y:S01]  /*06f0*/  IMAD.SHL.U32 R79, R128, 0x10, RZ ;  /* 0x00000010804f7824 */ /* 0x000fe200078e00ff */
[C---:B------:R-:W-:Y:S01]  /*0700*/  IADD3 R6, R2.reuse, 0x3f, RZ ;  /* 0x0000003f02067810 */ /* 0x040fe20007ffe0ff */
[----:B------:R-:W-:Y:S01]  /*0710*/  USHF.R.S32.HI UR5, URZ, 0x1f, UR4 ;  /* 0x0000001f3f057899 */ /* 0x000fe20008011404 */
[----:B------:R-:W0:Y:S01]  /*0720*/  I2F.RP R7, R3 ;  /* 0x0000000300077306 */ /* 0x000e220000209400 */
[C---:B------:R-:W-:Y:S01]  /*0730*/  IADD3 R8, R2.reuse, 0x3e, RZ ;  /* 0x0000003e02087810 */ /* 0x040fe20007ffe0ff */
[----:B------:R1:W-:Y:S01]  /*0740*/  STL [R1+0x128], R79 ;  /* 0x0001284f01007387 */ /* 0x0003e20000100800 */
[C---:B------:R-:W-:Y:S01]  /*0750*/  IADD3 R18, R2.reuse, 0x3c, RZ ;  /* 0x0000003c02127810 */ /* 0x040fe20007ffe0ff */
[----:B------:R-:W-:Y:S01]  /*0760*/  ULEA.HI UR5, UR5, UR4, URZ, 0x7 ;  /* 0x0000000405057291 */ /* 0x000fe2000f8f383f */
[----:B------:R-:W-:Y:S01]  /*0770*/  IABS R11, R8 ;  /* 0x00000008000b7213 */ /* 0x000fe20000000000 */
[----:B------:R-:W-:Y:S01]  /*0780*/  ULDC.64 UR6, c[0x0][0x188] ;  /* 0x0000620000067ab9 */ /* 0x000fe20000000a00 */
[----:B------:R-:W-:Y:S01]  /*0790*/  IADD3 R10, R2, 0x3d, RZ ;  /* 0x0000003d020a7810 */ /* 0x000fe20007ffe0ff */
[----:B------:R-:W-:Y:S01]  /*07a0*/  IMAD R107, R107, c[0x0][0x188], RZ ;  /* 0x000062006b6b7a24 */ /* 0x000fe200078e02ff */
[----:B------:R-:W-:Y:S01]  /*07b0*/  ISETP.GE.AND P2, PT, R6, RZ, PT ;  /* 0x000000ff0600720c */ /* 0x000fe20003f46270 */
[----:B------:R-:W-:Y:S01]  /*07c0*/  IMAD R106, R106, c[0x0][0x188], RZ ;  /* 0x000062006a6a7a24 */ /* 0x000fe200078e02ff */
[----:B------:R-:W-:Y:S01]  /*07d0*/  IABS R15, R18 ;  /* 0x00000012000f7213 */ /* 0x000fe20000000000 */
[----:B------:R-:W-:Y:S01]  /*07e0*/  IMAD R104, R104, c[0x0][0x188], RZ ;  /* 0x0000620068687a24 */ /* 0x000fe200078e02ff */
[----:B------:R-:W-:Y:S01]  /*07f0*/  ISETP.GE.AND P5, PT, R8, RZ, PT ;  /* 0x000000ff0800720c */ /* 0x000fe20003fa6270 */
[----:B------:R-:W-:Y:S01]  /*0800*/  IMAD R99, R99, c[0x0][0x188], RZ ;  /* 0x0000620063637a24 */ /* 0x000fe200078e02ff */
[----:B------:R-:W-:Y:S01]  /*0810*/  IABS R13, R10 ;  /* 0x0000000a000d7213 */ /* 0x000fe20000000000 */
[----:B0-----:R-:W0:Y:S01]  /*0820*/  MUFU.RCP R7, R7 ;  /* 0x0000000700077308 */ /* 0x001e220000001000 */
[C---:B------:R-:W-:Y:S01]  /*0830*/  IADD3 R19, R2.reuse, 0x3b, RZ ;  /* 0x0000003b02137810 */ /* 0x040fe20007ffe0ff */
[----:B------:R-:W-:Y:S01]  /*0840*/  IMAD R97, R97, c[0x0][0x188], RZ ;  /* 0x0000620061617a24 */ /* 0x000fe200078e02ff */
[----:B------:R-:W-:Y:S01]  /*0850*/  IADD3 R20, R2, 0x3a, RZ ;  /* 0x0000003a02147810 */ /* 0x000fe20007ffe0ff */
[----:B------:R-:W-:Y:S01]  /*0860*/  IMAD R96, R96, c[0x0][0x188], RZ ;  /* 0x0000620060607a24 */ /* 0x000fe200078e02ff */
[----:B------:R-:W-:Y:S01]  /*0870*/  IABS R16, R19 ;  /* 0x0000001300107213 */ /* 0x000fe20000000000 */
[----:B------:R-:W-:Y:S01]  /*0880*/  CS2R R96, SRZ ;  /* 0x0000000000607805 */ /* 0x000fe2000001ff00 */
[C---:B------:R-:W-:Y:S01]  /*0890*/  IADD3 R22, R2.reuse, 0x38, RZ ;  /* 0x0000003802167810 */ /* 0x040fe20007ffe0ff */
[----:B------:R-:W-:Y:S01]  /*08a0*/  CS2R R106, SRZ ;  /* 0x00000000006a7805 */ /* 0x000fe2000001ff00 */
[C---:B------:R-:W-:Y:S01]  /*08b0*/  IADD3 R21, R2.reuse, 0x39, RZ ;  /* 0x0000003902157810 */ /* 0x040fe20007ffe0ff */
[----:B------:R-:W-:Y:S01]  /*08c0*/  USHF.L.U32 UR8, UR6, 0x7, URZ ;  /* 0x0000000706087899 */ /* 0x000fe2000800063f */
[----:B------:R-:W-:Y:S01]  /*08d0*/  IABS R17, R22 ;  /* 0x0000001600117213 */ /* 0x000fe20000000000 */
[----:B------:R-:W-:Y:S01]  /*08e0*/  USHF.R.S32.HI UR6, URZ, 0x7, UR5 ;  /* 0x000000073f067899 */ /* 0x000fe20008011405 */
[C---:B------:R-:W-:Y:S01]  /*08f0*/  IADD3 R23, R2.reuse, 0x37, RZ ;  /* 0x0000003702177810 */ /* 0x040fe20007ffe0ff */
[----:B------:R-:W-:Y:S01]  /*0900*/  USHF.L.U32 UR7, UR7, 0x7, URZ ;  /* 0x0000000707077899 */ /* 0x000fe2000800063f */
[----:B------:R-:W-:Y:S01]  /*0910*/  IADD3 R24, R2, 0x34, RZ ;  /* 0x0000003402187810 */ /* 0x000fe20007ffe0ff */
[----:B------:R-:W-:Y:S01]  /*0920*/  ULDC.64 UR4, c[0x0][0x168] ;  /* 0x00005a0000047ab9 */ /* 0x000fe20000000a00 */
[----:B0-----:R-:W-:-:S02]  /*0930*/  IADD3 R5, R7, 0xffffffe, RZ ;  /* 0x0ffffffe07057810 */ /* 0x001fc40007ffe0ff */
[C---:B------:R-:W-:Y:S02]  /*0940*/  IADD3 R27, R2.reuse, 0x31, RZ ;  /* 0x00000031021b7810 */ /* 0x040fe40007ffe0ff */
[C---:B------:R-:W-:Y:S02]  /*0950*/  IADD3 R25, R2.reuse, 0x33, RZ ;  /* 0x0000003302197810 */ /* 0x040fe40007ffe0ff */
[----:B------:R-:W0:Y:S01]  /*0960*/  F2I.FTZ.U32.TRUNC.NTZ R5, R5 ;  /* 0x0000000500057305 */ /* 0x000e22000021f000 */
[C---:B------:R-:W-:Y:S02]  /*0970*/  IADD3 R26, R2.reuse, 0x32, RZ ;  /* 0x00000032021a7810 */ /* 0x040fe40007ffe0ff */
[C---:B------:R-:W-:Y:S02]  /*0980*/  IADD3 R28, R2.reuse, 0x30, RZ ;  /* 0x00000030021c7810 */ /* 0x040fe40007ffe0ff */
[C---:B------:R-:W-:Y:S02]  /*0990*/  IADD3 R29, R2.reuse, 0x2c, RZ ;  /* 0x0000002c021d7810 */ /* 0x040fe40007ffe0ff */
[----:B------:R-:W-:-:S02]  /*09a0*/  IADD3 R30, R2, 0x2b, RZ ;  /* 0x0000002b021e7810 */ /* 0x000fc40007ffe0ff */
[C---:B------:R-:W-:Y:S02]  /*09b0*/  IADD3 R34, R2.reuse, 0x29, RZ ;  /* 0x0000002902227810 */ /* 0x040fe40007ffe0ff */
[C---:B------:R-:W-:Y:S02]  /*09c0*/  IADD3 R35, R2.reuse, 0x28, RZ ;  /* 0x0000002802237810 */ /* 0x040fe40007ffe0ff */
[----:B------:R-:W-:Y:S02]  /*09d0*/  IADD3 R36, R2, 0x27, RZ ;  /* 0x0000002702247810 */ /* 0x000fe40007ffe0ff */
[----:B------:R-:W-:Y:S01]  /*09e0*/  IABS R31, R34 ;  /* 0x00000022001f7213 */ /* 0x000fe20000000000 */
[----:B0-----:R-:W-:Y:S01]  /*09f0*/  IMAD.MOV R4, RZ, RZ, -R5 ;  /* 0x000000ffff047224 */ /* 0x001fe200078e0a05 */
[----:B------:R-:W-:Y:S02]  /*0a00*/  IABS R32, R35 ;  /* 0x0000002300207213 */ /* 0x000fe40000000000 */
[----:B------:R-:W-:Y:S01]  /*0a10*/  IABS R33, R36 ;  /* 0x0000002400217213 */ /* 0x000fe20000000000 */
[----:B------:R-:W-:Y:S01]  /*0a20*/  IMAD R9, R4, R3, RZ ;  /* 0x0000000304097224 */ /* 0x000fe200078e02ff */
[C---:B------:R-:W-:Y:S01]  /*0a30*/  IADD3 R37, R2.reuse, 0x26, RZ ;  /* 0x0000002602257810 */ /* 0x040fe20007ffe0ff */
[----:B------:R-:W-:Y:S01]  /*0a40*/  IMAD.MOV.U32 R4, RZ, RZ, RZ ;  /* 0x000000ffff047224 */ /* 0x000fe200078e00ff */
[----:B------:R-:W-:-:S02]  /*0a50*/  IADD3 R38, R2, 0x24, RZ ;  /* 0x0000002402267810 */ /* 0x000fc40007ffe0ff */
[C---:B------:R-:W-:Y:S01]  /*0a60*/  IADD3 R39, R2.reuse, 0x23, RZ ;  /* 0x0000002302277810 */ /* 0x040fe20007ffe0ff */
[----:B------:R-:W-:Y:S01]  /*0a70*/  IMAD.HI.U32 R4, R5, R9, R4 ;  /* 0x0000000905047227 */ /* 0x000fe200078e0004 */
[----:B------:R-:W-:Y:S02]  /*0a80*/  IABS R9, R6 ;  /* 0x0000000600097213 */ /* 0x000fe40000000000 */
[C---:B------:R-:W-:Y:S02]  /*0a90*/  IADD3 R41, R2.reuse, 0x20, RZ ;  /* 0x0000002002297810 */ /* 0x040fe40007ffe0ff */
[----:B------:R-:W-:Y:S01]  /*0aa0*/  IADD3 R42, R2, 0x1f, RZ ;  /* 0x0000001f022a7810 */ /* 0x000fe20007ffe0ff */
[----:B------:R-:W-:Y:S01]  /*0ab0*/  IMAD.HI.U32 R5, R4, R9, RZ ;  /* 0x0000000904057227 */ /* 0x000fe200078e00ff */
[----:B------:R-:W-:Y:S02]  /*0ac0*/  IADD3 R47, R2, 0x1c, RZ ;  /* 0x0000001c022f7810 */ /* 0x000fe40007ffe0ff */
[----:B------:R-:W-:Y:S01]  /*0ad0*/  IABS R40, R42 ;  /* 0x0000002a00287213 */ /* 0x000fe20000000000 */
[----:B------:R-:W-:Y:S01]  /*0ae0*/  IMAD.HI.U32 R6, R4, R11, RZ ;  /* 0x0000000b04067227 */ /* 0x000fe200078e00ff */
[----:B------:R-:W-:-:S02]  /*0af0*/  IABS R44, R47 ;  /* 0x0000002f002c7213 */ /* 0x000fc40000000000 */
[C---:B------:R-:W-:Y:S01]  /*0b00*/  IADD3 R50, R2.reuse, 0x1a, RZ ;  /* 0x0000001a02327810 */ /* 0x040fe20007ffe0ff */
[----:B------:R-:W-:Y:S01]  /*0b10*/  IMAD.MOV R8, RZ, RZ, -R5 ;  /* 0x000000ffff087224 */ /* 0x000fe200078e0a05 */
[----:B------:R-:W-:Y:S01]  /*0b20*/  IADD3 R49, R2, 0x1b, RZ ;  /* 0x0000001b02317810 */ /* 0x000fe20007ffe0ff */
[----:B------:R-:W-:Y:S01]  /*0b30*/  IMAD.MOV R12, RZ, RZ, -R6 ;  /* 0x000000ffff0c7224 */ /* 0x000fe200078e0a06 */
[----:B------:R-:W-:Y:S01]  /*0b40*/  IABS R46, R50 ;  /* 0x00000032002e7213 */ /* 0x000fe20000000000 */
[----:B------:R-:W-:Y:S01]  /*0b50*/  IMAD.HI.U32 R5, R4, R15, RZ ;  /* 0x0000000f04057227 */ /* 0x000fe200078e00ff */
[----:B------:R-:W-:Y:S02]  /*0b60*/  IABS R45, R49 ;  /* 0x00000031002d7213 */ /* 0x000fe40000000000 */
[C---:B------:R-:W-:Y:S01]  /*0b70*/  IADD3 R51, R2.reuse, 0x19, RZ ;  /* 0x0000001902337810 */ /* 0x040fe20007ffe0ff */
[----:B------:R-:W-:Y:S01]  /*0b80*/  IMAD R6, R3, R8, R9 ;  /* 0x0000000803067224 */ /* 0x000fe200078e0209 */
[----:B------:R-:W-:Y:S01]  /*0b90*/  IADD3 R52, R2, 0x18, RZ ;  /* 0x0000001802347810 */ /* 0x000fe20007ffe0ff */
[----:B------:R-:W-:Y:S01]  /*0ba0*/  IMAD.HI.U32 R7, R4, R13, RZ ;  /* 0x0000000d04077227 */ /* 0x000fe200078e00ff */
[----:B------:R-:W-:-:S02]  /*0bb0*/  IADD3 R53, R2, 0x17, RZ ;  /* 0x0000001702357810 */ /* 0x000fc40007ffe0ff */
[C---:B------:R-:W-:Y:S01]  /*0bc0*/  ISETP.GT.U32.AND P0, PT, R3.reuse, R6, PT ;  /* 0x000000060300720c */ /* 0x040fe20003f04070 */
[C---:B------:R-:W-:Y:S01]  /*0bd0*/  IMAD R9, R3.reuse, R12, R11 ;  /* 0x0000000c03097224 */ /* 0x040fe200078e020b */
[----:B------:R-:W-:Y:S01]  /*0be0*/  IABS R48, R53 ;  /* 0x0000003500307213 */ /* 0x000fe20000000000 */
[----:B------:R-:W-:Y:S01]  /*0bf0*/  IMAD.MOV R12, RZ, RZ, -R5 ;  /* 0x000000ffff0c7224 */ /* 0x000fe200078e0a05 */
[C---:B------:R-:W-:Y:S01]  /*0c00*/  IADD3 R54, R2.reuse, 0x16, RZ ;  /* 0x0000001602367810 */ /* 0x040fe20007ffe0ff */
[----:B------:R-:W-:Y:S01]  /*0c10*/  IMAD.MOV R14, RZ, RZ, -R7 ;  /* 0x000000ffff0e7224 */ /* 0x000fe200078e0a07 */
[C---:B------:R-:W-:Y:S01]  /*0c20*/  ISETP.GT.U32.AND P4, PT, R3.reuse, R9, PT ;  /* 0x000000090300720c */ /* 0x040fe20003f84070 */
[C---:B------:R-:W-:Y:S01]  /*0c30*/  IMAD R7, R3.reuse, R12, R15 ;  /* 0x0000000c03077224 */ /* 0x040fe200078e020f */
[----:B------:R-:W-:Y:S01]  /*0c40*/  IABS R15, R21 ;  /* 0x00000015000f7213 */ /* 0x000fe20000000000 */
[----:B------:R-:W-:Y:S01]  /*0c50*/  IMAD.MOV.U32 R11, RZ, RZ, R16 ;  /* 0x000000ffff0b7224 */ /* 0x000fe200078e0010 */
[----:B------:R-:W-:Y:S01]  /*0c60*/  IADD3 R55, R2, 0x14, RZ ;  /* 0x0000001402377810 */ /* 0x000fe20007ffe0ff */
[C---:B------:R-:W-:Y:S01]  /*0c70*/  IMAD R8, R3.reuse, R14, R13 ;  /* 0x0000000e03087224 */ /* 0x040fe200078e020d */
[----:B------:R-:W-:Y:S01]  /*0c80*/  ISETP.GT.U32.AND P6, PT, R3, R7, PT ;  /* 0x000000070300720c */ /* 0x000fe20003fc4070 */
[----:B------:R-:W-:Y:S01]  /*0c90*/  IMAD.HI.U32 R5, R4, R11, RZ ;  /* 0x0000000b04057227 */ /* 0x000fe200078e00ff */
[----:B------:R-:W-:-:S02]  /*0ca0*/  IABS R13, R20 ;  /* 0x00000014000d7213 */ /* 0x000fc40000000000 */
[C---:B------:R-:W-:Y:S01]  /*0cb0*/  ISETP.GT.U32.AND P1, PT, R3.reuse, R8, PT ;  /* 0x000000080300720c */ /* 0x040fe20003f24070 */
[----:B------:R-:W-:Y:S01]  /*0cc0*/  IMAD.MOV R12, RZ, RZ, -R5 ;  /* 0x000000ffff0c7224 */ /* 0x000fe200078e0a05 */
[----:B------:R-:W-:Y:S01]  /*0cd0*/  IADD3 R56, R2, 0x13, RZ ;  /* 0x0000001302387810 */ /* 0x000fe20007ffe0ff */
[----:B------:R-:W-:Y:S01]  /*0ce0*/  IMAD.HI.U32 R5, R4, R13, RZ ;  /* 0x0000000d04057227 */ /* 0x000fe200078e00ff */
[C---:B------:R-:W-:Y:S02]  /*0cf0*/  IADD3 R57, R2.reuse, 0x12, RZ ;  /* 0x0000001202397810 */ /* 0x040fe40007ffe0ff */
[C---:B------:R-:W-:Y:S01]  /*0d00*/  IADD3 R58, R2.reuse, 0x11, RZ ;  /* 0x00000011023a7810 */ /* 0x040fe20007ffe0ff */
[----:B------:R-:W-:Y:S01]  /*0d10*/  IMAD R12, R3, R12, R11 ;  /* 0x0000000c030c7224 */ /* 0x000fe200078e020b */
[C---:B------:R-:W-:Y:S01]  /*0d20*/  IADD3 R59, R2.reuse, 0x10, RZ ;  /* 0x00000010023b7810 */ /* 0x040fe20007ffe0ff */
[----:B------:R-:W-:Y:S01]  /*0d30*/  @!P6 IMAD.IADD R7, R7, 0x1, -R3 ;  /* 0x000000010707e824 */ /* 0x000fe200078e0a03 */
[----:B------:R-:W-:Y:S01]  /*0d40*/  IADD3 R61, R2, 0xa, RZ ;  /* 0x0000000a023d7810 */ /* 0x000fe20007ffe0ff */
[----:B------:R-:W-:Y:S01]  /*0d50*/  IMAD.MOV R14, RZ, RZ, -R5 ;  /* 0x000000ffff0e7224 */ /* 0x000fe200078e0a05 */
[C---:B------:R-:W-:Y:S01]  /*0d60*/  ISETP.GT.U32.AND P3, PT, R3.reuse, R12, PT ;  /* 0x0000000c0300720c */ /* 0x040fe20003f64070 */
[----:B------:R-:W-:Y:S01]  /*0d70*/  @!P0 IMAD.IADD R6, R6, 0x1, -R3 ;  /* 0x0000000106068824 */ /* 0x000fe200078e0a03 */
[----:B------:R-:W-:Y:S01]  /*0d80*/  ISETP.GT.U32.AND P6, PT, R3, R7, PT ;  /* 0x000000070300720c */ /* 0x000fe20003fc4070 */
[----:B------:R-:W-:Y:S01]  /*0d90*/  IMAD.HI.U32 R5, R4, R17, RZ ;  /* 0x0000001104057227 */ /* 0x000fe200078e00ff */
[----:B------:R-:W-:-:S02]  /*0da0*/  IABS R72, R61 ;  /* 0x0000003d00487213 */ /* 0x000fc40000000000 */
[----:B------:R-:W-:Y:S01]  /*0db0*/  ISETP.GT.U32.AND P0, PT, R3, R6, PT ;  /* 0x000000060300720c */ /* 0x000fe20003f04070 */
[----:B------:R-:W-:Y:S01]  /*0dc0*/  IMAD.HI.U32 R11, R4, R15, RZ ;  /* 0x0000000f040b7227 */ /* 0x000fe200078e00ff */
[C---:B------:R-:W-:Y:S02]  /*0dd0*/  IADD3 R63, R2.reuse, 0x9, RZ ;  /* 0x00000009023f7810 */ /* 0x040fe40007ffe0ff */
[----:B------:R-:W-:Y:S01]  /*0de0*/  IADD3 R65, R2, 0x8, RZ ;  /* 0x0000000802417810 */ /* 0x000fe20007ffe0ff */
[----:B------:R-:W-:Y:S01]  /*0df0*/  @!P4 IMAD.IADD R9, R9, 0x1, -R3 ;  /* 0x000000010909c824 */ /* 0x000fe200078e0a03 */
[----:B------:R-:W-:Y:S01]  /*0e00*/  ISETP.GE.AND P4, PT, R10, RZ, PT ;  /* 0x000000ff0a00720c */ /* 0x000fe20003f86270 */
[----:B------:R-:W-:Y:S01]  /*0e10*/  IMAD.MOV R10, RZ, RZ, -R5 ;  /* 0x000000ffff0a7224 */ /* 0x000fe200078e0a05 */
[----:B------:R-:W-:Y:S01]  /*0e20*/  IABS R76, R65 ;  /* 0x00000041004c7213 */ /* 0x000fe20000000000 */
[----:B------:R-:W-:Y:S01]  /*0e30*/  IMAD.MOV R16, RZ, RZ, -R11 ;  /* 0x000000ffff107224 */ /* 0x000fe200078e0a0b */
[C---:B------:R-:W-:Y:S01]  /*0e40*/  IADD3 R69, R2.reuse, 0x6, RZ ;  /* 0x0000000602457810 */ /* 0x040fe20007ffe0ff */
[C---:B------:R-:W-:Y:S01]  /*0e50*/  IMAD R11, R3.reuse, R14, R13 ;  /* 0x0000000e030b7224 */ /* 0x040fe200078e020d */
[----:B------:R-:W-:Y:S01]  /*0e60*/  IADD3 R67, R2, 0x7, RZ ;  /* 0x0000000702437810 */ /* 0x000fe20007ffe0ff */
[----:B------:R-:W-:Y:S01]  /*0e70*/  @!P3 IMAD.IADD R12, R12, 0x1, -R3 ;  /* 0x000000010c0cb824 */ /* 0x000fe200078e0a03 */
[----:B------:R-:W-:Y:S01]  /*0e80*/  IABS R80, R69 ;  /* 0x0000004500507213 */ /* 0x000fe20000000000 */
[C---:B------:R-:W-:Y:S01]  /*0e90*/  IMAD R13, R3.reuse, R10, R17 ;  /* 0x0000000a030d7224 */ /* 0x040fe200078e0211 */
[----:B------:R-:W-:Y:S01]  /*0ea0*/  IADD3 R17, R2, 0x36, RZ ;  /* 0x0000003602117810 */ /* 0x000fe20007ffe0ff */
[--C-:B------:R-:W-:Y:S01]  /*0eb0*/  @!P1 IMAD.IADD R8, R8, 0x1, -R3.reuse ;  /* 0x0000000108089824 */ /* 0x100fe200078e0a03 */
[----:B------:R-:W-:Y:S01]  /*0ec0*/  ISETP.GT.U32.AND P1, PT, R3, R9, PT ;  /* 0x000000090300720c */ /* 0x000fe20003f24070 */
[----:B------:R-:W-:Y:S01]  /*0ed0*/  @!P6 IMAD.IADD R7, R7, 0x1, -R3 ;  /* 0x000000010707e824 */ /* 0x000fe200078e0a03 */
[C---:B------:R-:W-:Y:S01]  /*0ee0*/  ISETP.GT.U32.AND P3, PT, R3.reuse, R12, PT ;  /* 0x0000000c0300720c */ /* 0x040fe20003f64070 */
[C---:B------:R-:W-:Y:S01]  /*0ef0*/  IMAD R14, R3.reuse, R16, R15 ;  /* 0x00000010030e7224 */ /* 0x040fe200078e020f */
[----:B------:R-:W-:Y:S01]  /*0f00*/  ISETP.GT.U32.AND P6, PT, R3, R13, PT ;  /* 0x0000000d0300720c */ /* 0x000fe20003fc4070 */
[----:B------:R-:W-:Y:S01]  /*0f10*/  @!P0 IMAD.IADD R6, R6, 0x1, -R3 ;  /* 0x0000000106068824 */ /* 0x000fe200078e0a03 */
[----:B------:R-:W-:-:S02]  /*0f20*/  IABS R16, R23 ;  /* 0x0000001700107213 */ /* 0x000fc40000000000 */
[C---:B------:R-:W-:Y:S01]  /*0f30*/  ISETP.GT.U32.AND P0, PT, R3.reuse, R8, PT ;  /* 0x000000080300720c */ /* 0x040fe20003f04070 */
[----:B------:R-:W-:Y:S01]  /*0f40*/  @!P2 IMAD.MOV R6, RZ, RZ, -R6 ;  /* 0x000000ffff06a224 */ /* 0x000fe200078e0a06 */
[----:B------:R-:W-:Y:S01]  /*0f50*/  ISETP.GT.U32.AND P2, PT, R3, R11, PT ;  /* 0x0000000b0300720c */ /* 0x000fe20003f44070 */
[----:B------:R-:W-:Y:S01]  /*0f60*/  IMAD.HI.U32 R5, R4, R16, RZ ;  /* 0x0000001004057227 */ /* 0x000fe200078e00ff */
[----:B------:R-:W-:Y:S02]  /*0f70*/  IABS R15, R17 ;  /* 0x00000011000f7213 */ /* 0x000fe40000000000 */
[----:B------:R-:W-:Y:S01]  /*0f80*/  IABS R78, R67 ;  /* 0x00000043004e7213 */ /* 0x000fe20000000000 */
[--C-:B------:R-:W-:Y:S01]  /*0f90*/  @!P1 IMAD.IADD R9, R9, 0x1, -R3.reuse ;  /* 0x0000000109099824 */ /* 0x100fe200078e0a03 */
[----:B------:R-:W-:Y:S01]  /*0fa0*/  ISETP.GT.U32.AND P1, PT, R3, R14, PT ;  /* 0x0000000e0300720c */ /* 0x000fe20003f24070 */
[--C-:B------:R-:W-:Y:S01]  /*0fb0*/  @!P3 IMAD.IADD R12, R12, 0x1, -R3.reuse ;  /* 0x000000010c0cb824 */ /* 0x100fe200078e0a03 */
[----:B------:R-:W-:Y:S01]  /*0fc0*/  ISETP.GE.AND P3, PT, R19, RZ, PT ;  /* 0x000000ff1300720c */ /* 0x000fe20003f66270 */
[----:B------:R-:W-:Y:S01]  /*0fd0*/  @!P6 IMAD.IADD R13, R13, 0x1, -R3 ;  /* 0x000000010d0de824 */ /* 0x000fe200078e0a03 */
[C---:B------:R-:W-:Y:S01]  /*0fe0*/  IADD3 R19, R2.reuse, 0x35, RZ ;  /* 0x0000003502137810 */ /* 0x040fe20007ffe0ff */
[----:B------:R-:W-:Y:S01]  /*0ff0*/  IMAD.MOV R5, RZ, RZ, -R5 ;  /* 0x000000ffff057224 */ /* 0x000fe200078e0a05 */
[----:B------:R-:W-:Y:S01]  /*1000*/  IADD3 R73, R2, 0x4, RZ ;  /* 0x0000000402497810 */ /* 0x000fe20007ffe0ff */
[----:B------:R-:W-:Y:S01]  /*1010*/  IMAD.MOV.U32 R10, RZ, RZ, R12 ;  /* 0x000000ffff0a7224 */ /* 0x000fe200078e000c */
[C---:B------:R-:W-:Y:S01]  /*1020*/  ISETP.GT.U32.AND P6, PT, R3.reuse, R13, PT ;  /* 0x0000000d0300720c */ /* 0x040fe20003fc4070 */
[----:B------:R-:W-:Y:S01]  /*1030*/  IMAD R16, R3, R5, R16 ;  /* 0x0000000503107224 */ /* 0x000fe200078e0210 */
[----:B------:R-:W-:Y:S01]  /*1040*/  IABS R84, R73 ;  /* 0x0000004900547213 */ /* 0x000fe20000000000 */
[----:B------:R-:W-:Y:S01]  /*1050*/  IMAD.HI.U32 R5, R4, R15, RZ ;  /* 0x0000000f04057227 */ /* 0x000fe200078e00ff */
[----:B------:R-:W-:-:S02]  /*1060*/  IADD3 R71, R2, 0x5, RZ ;  /* 0x0000000502477810 */ /* 0x000fc40007ffe0ff */
[----:B------:R-:W-:Y:S01]  /*1070*/  IADD3 R75, R2, 0x3, RZ ;  /* 0x00000003024b7810 */ /* 0x000fe20007ffe0ff */
[----:B------:R-:W-:Y:S01]  /*1080*/  @!P2 IMAD.IADD R11, R11, 0x1, -R3 ;  /* 0x000000010b0ba824 */ /* 0x000fe200078e0a03 */
[----:B------:R-:W-:Y:S01]  /*1090*/  ISETP.GE.AND P2, PT, R20, RZ, PT ;  /* 0x000000ff1400720c */ /* 0x000fe20003f46270 */
[----:B------:R-:W-:Y:S01]  /*10a0*/  IMAD.MOV R12, RZ, RZ, -R5 ;  /* 0x000000ffff0c7224 */ /* 0x000fe200078e0a05 */
[----:B------:R-:W-:Y:S01]  /*10b0*/  IABS R20, R25 ;  /* 0x0000001900147213 */ /* 0x000fe20000000000 */
[--C-:B------:R-:W-:Y:S01]  /*10c0*/  @!P0 IMAD.IADD R8, R8, 0x1, -R3.reuse ;  /* 0x0000000108088824 */ /* 0x100fe200078e0a03 */
[----:B------:R-:W-:Y:S01]  /*10d0*/  ISETP.GE.AND P0, PT, R18, RZ, PT ;  /* 0x000000ff1200720c */ /* 0x000fe20003f06270 */
[----:B------:R-:W-:Y:S01]  /*10e0*/  @!P1 IMAD.IADD R14, R14, 0x1, -R3 ;  /* 0x000000010e0e9824 */ /* 0x000fe200078e0a03 */
[----:B------:R-:W-:Y:S01]  /*10f0*/  IABS R18, R19 ;  /* 0x0000001300127213 */ /* 0x000fe20000000000 */
[----:B------:R-:W-:Y:S01]  /*1100*/  @!P5 IMAD.MOV R9, RZ, RZ, -R9 ;  /* 0x000000ffff09d224 */ /* 0x000fe200078e0a09 */
[C---:B------:R-:W-:Y:S01]  /*1110*/  ISETP.GT.U32.AND P5, PT, R3.reuse, R11, PT ;  /* 0x0000000b0300720c */ /* 0x040fe20003fa4070 */
[----:B------:R-:W-:Y:S01]  /*1120*/  @!P3 IMAD.MOV R10, RZ, RZ, -R10 ;  /* 0x000000ffff0ab224 */ /* 0x000fe200078e0a0a */
[C---:B------:R-:W-:Y:S01]  /*1130*/  ISETP.GT.U32.AND P3, PT, R3.reuse, R16, PT ;  /* 0x000000100300720c */ /* 0x040fe20003f64070 */
[----:B------:R-:W-:Y:S01]  /*1140*/  IMAD R15, R3, R12, R15 ;  /* 0x0000000c030f7224 */ /* 0x000fe200078e020f */
[----:B------:R-:W-:Y:S01]  /*1150*/  ISETP.GE.AND P1, PT, R21, RZ, PT ;  /* 0x000000ff1500720c */ /* 0x000fe20003f26270 */
[----:B------:R-:W-:Y:S01]  /*1160*/  @!P4 IMAD.MOV R8, RZ, RZ, -R8 ;  /* 0x000000ffff08c224 */ /* 0x000fe200078e0a08 */
[----:B------:R-:W-:Y:S01]  /*1170*/  ISETP.GT.U32.AND P4, PT, R3, R14, PT ;  /* 0x0000000e0300720c */ /* 0x000fe20003f84070 */
[----:B------:R-:W-:Y:S01]  /*1180*/  @!P6 IMAD.IADD R13, R13, 0x1, -R3 ;  /* 0x000000010d0de824 */ /* 0x000fe200078e0a03 */
[----:B------:R-:W-:Y:S01]  /*1190*/  ISETP.GT.U32.AND P6, PT, R3, R15, PT ;  /* 0x0000000f0300720c */ /* 0x000fe20003fc4070 */
[----:B------:R-:W-:Y:S01]  /*11a0*/  IMAD.HI.U32 R5, R4, R18, RZ ;  /* 0x0000001204057227 */ /* 0x000fe200078e00ff */
[----:B------:R-:W-:-:S02]  /*11b0*/  IABS R21, R26 ;  /* 0x0000001a00157213 */ /* 0x000fc40000000000 */
[----:B------:R-:W-:Y:S01]  /*11c0*/  IABS R86, R75 ;  /* 0x0000004b00567213 */ /* 0x000fe20000000000 */
[--C-:B------:R-:W-:Y:S01]  /*11d0*/  @!P5 IMAD.IADD R11, R11, 0x1, -R3.reuse ;  /* 0x000000010b0bd824 */ /* 0x100fe200078e0a03 */
[----:B------:R-:W-:Y:S01]  /*11e0*/  ISETP.GE.AND P5, PT, R23, RZ, PT ;  /* 0x000000ff1700720c */ /* 0x000fe20003fa6270 */
[----:B------:R-:W-:Y:S01]  /*11f0*/  @!P3 IMAD.IADD R16, R16, 0x1, -R3 ;  /* 0x000000011010b824 */ /* 0x000fe200078e0a03 */
[----:B------:R-:W-:Y:S01]  /*1200*/  ISETP.GE.AND P3, PT, R19, RZ, PT ;  /* 0x000000ff1300720c */ /* 0x000fe20003f66270 */
[----:B------:R-:W-:Y:S01]  /*1210*/  @!P2 IMAD.MOV R11, RZ, RZ, -R11 ;  /* 0x000000ffff0ba224 */ /* 0x000fe200078e0a0b */
[----:B------:R-:W-:Y:S01]  /*1220*/  IADD3 R77, R2, 0x1, RZ ;  /* 0x00000001024d7810 */ /* 0x000fe20007ffe0ff */
[--C-:B------:R-:W-:Y:S01]  /*1230*/  @!P4 IMAD.IADD R14, R14, 0x1, -R3.reuse ;  /* 0x000000010e0ec824 */ /* 0x100fe200078e0a03 */
[----:B------:R-:W-:Y:S01]  /*1240*/  ISETP.GE.AND P4, PT, R17, RZ, PT ;  /* 0x000000ff1100720c */ /* 0x000fe20003f86270 */
[----:B------:R-:W-:Y:S01]  /*1250*/  @!P6 IMAD.IADD R15, R15, 0x1, -R3 ;  /* 0x000000010f0fe824 */ /* 0x000fe200078e0a03 */
[----:B------:R-:W-:Y:S01]  /*1260*/  IABS R17, R24 ;  /* 0x0000001800117213 */ /* 0x000fe20000000000 */
[----:B------:R-:W-:Y:S01]  /*1270*/  IMAD.MOV R5, RZ, RZ, -R5 ;  /* 0x000000ffff057224 */ /* 0x000fe200078e0a05 */
[C---:B------:R-:W-:Y:S01]  /*1280*/  ISETP.GT.U32.AND P2, PT, R3.reuse, R16, PT ;  /* 0x000000100300720c */ /* 0x040fe20003f44070 */
[----:B------:R-:W-:Y:S01]  /*1290*/  @!P0 IMAD.MOV R7, RZ, RZ, -R7 ;  /* 0x000000ffff078224 */ /* 0x000fe200078e0a07 */
[C---:B------:R-:W-:Y:S01]  /*12a0*/  ISETP.GT.U32.AND P6, PT, R3.reuse, R15, PT ;  /* 0x0000000f0300720c */ /* 0x040fe20003fc4070 */
[----:B------:R-:W-:Y:S01]  /*12b0*/  IMAD R18, R3, R5, R18 ;  /* 0x0000000503127224 */ /* 0x000fe200078e0212 */
[----:B------:R-:W-:Y:S01]  /*12c0*/  ISETP.GE.AND P0, PT, R22, RZ, PT ;  /* 0x000000ff1600720c */ /* 0x000fe20003f06270 */
[----:B------:R-:W-:Y:S01]  /*12d0*/  IMAD.HI.U32 R5, R4, R17, RZ ;  /* 0x0000001104057227 */ /* 0x000fe200078e00ff */
[----:B------:R-:W-:-:S02]  /*12e0*/  IABS R22, R27 ;  /* 0x0000001b00167213 */ /* 0x000fc40000000000 */
[----:B------:R-:W-:Y:S01]  /*12f0*/  IABS R90, R77 ;  /* 0x0000004d005a7213 */ /* 0x000fe20000000000 */
[----:B------:R-:W-:Y:S01]  /*1300*/  IMAD.MOV R12, RZ, RZ, -R5 ;  /* 0x000000ffff0c7224 */ /* 0x000fe200078e0a05 */
[----:B------:R-:W-:Y:S01]  /*1310*/  LOP3.LUT R126, R128, 0x3f, RZ, 0xc0, !PT ;  /* 0x0000003f807e7812 */ /* 0x000fe200078ec0ff */
[----:B------:R-:W-:Y:S01]  /*1320*/  IMAD.HI.U32 R19, R4, R22, RZ ;  /* 0x0000001604137227 */ /* 0x000fe200078e00ff */
[C---:B------:R-:W-:Y:S02]  /*1330*/  LOP3.LUT R124, R0.reuse, 0x74, RZ, 0xfc, !PT ;  /* 0x00000074007c7812 */ /* 0x040fe400078efcff */
[----:B------:R-:W-:Y:S01]  /*1340*/  LOP3.LUT R121, R0, 0x68, RZ, 0xfc, !PT ;  /* 0x0000006800797812 */ /* 0x000fe200078efcff */
[----:B------:R-:W-:Y:S01]  /*1350*/  @!P2 IMAD.IADD R16, R16, 0x1, -R3 ;  /* 0x000000011010a824 */ /* 0x000fe200078e0a03 */
[C---:B------:R-:W-:Y:S01]  /*1360*/  ISETP.GT.U32.AND P2, PT, R3.reuse, R18, PT ;  /* 0x000000120300720c */ /* 0x040fe20003f44070 */
[----:B------:R-:W-:Y:S01]  /*1370*/  IMAD R17, R3, R12, R17 ;  /* 0x0000000c03117224 */ /* 0x000fe200078e0211 */
[C---:B------:R-:W-:Y:S01]  /*1380*/  LOP3.LUT R118, R0.reuse, 0x5c, RZ, 0xfc, !PT ;  /* 0x0000005c00767812 */ /* 0x040fe200078efcff */
[----:B------:R-:W-:Y:S01]  /*1390*/  @!P6 IMAD.IADD R15, R15, 0x1, -R3 ;  /* 0x000000010f0fe824 */ /* 0x000fe200078e0a03 */
[----:B------:R-:W-:Y:S01]  /*13a0*/  LOP3.LUT R101, R0, 0x48, RZ, 0xfc, !PT ;  /* 0x0000004800657812 */ /* 0x000fe200078efcff */
[----:B------:R-:W-:Y:S01]  /*13b0*/  IMAD.MOV R23, RZ, RZ, -R19 ;  /* 0x000000ffff177224 */ /* 0x000fe200078e0a13 */
[----:B------:R-:W-:Y:S01]  /*13c0*/  ISETP.GT.U32.AND P6, PT, R3, R17, PT ;  /* 0x000000110300720c */ /* 0x000fe20003fc4070 */
[----:B------:R-:W-:Y:S01]  /*13d0*/  IMAD.HI.U32 R5, R4, R20, RZ ;  /* 0x0000001404057227 */ /* 0x000fe200078e00ff */
[----:B------:R-:W-:-:S02]  /*13e0*/  LOP3.LUT R116, R0, 0x54, RZ, 0xfc, !PT ;  /* 0x0000005400747812 */ /* 0x000fc400078efcff */
[----:B------:R-:W-:Y:S01]  /*13f0*/  LOP3.LUT R117, R0, 0x58, RZ, 0xfc, !PT ;  /* 0x0000005800757812 */ /* 0x000fe200078efcff */
[----:B------:R-:W-:Y:S01]  /*1400*/  IMAD.HI.U32 R12, R4, R21, RZ ;  /* 0x00000015040c7227 */ /* 0x000fe200078e00ff */
[C---:B------:R-:W-:Y:S02]  /*1410*/  LOP3.LUT R119, R0.reuse, 0x60, RZ, 0xfc, !PT ;  /* 0x0000006000777812 */ /* 0x040fe400078efcff */
[----:B------:R-:W-:Y:S01]  /*1420*/  LOP3.LUT R120, R0, 0x64, RZ, 0xfc, !PT ;  /* 0x0000006400787812 */ /* 0x000fe200078efcff */
[--C-:B------:R-:W-:Y:S01]  /*1430*/  @!P2 IMAD.IADD R18, R18, 0x1, -R3.reuse ;  /* 0x000000011212a824 */ /* 0x100fe200078e0a03 */
[----:B------:R-:W-:Y:S01]  /*1440*/  ISETP.GE.AND P2, PT, R24, RZ, PT ;  /* 0x000000ff1800720c */ /* 0x000fe20003f46270 */
[----:B------:R-:W-:Y:S01]  /*1450*/  IMAD R22, R3, R23, R22 ;  /* 0x0000001703167224 */ /* 0x000fe200078e0216 */
[C---:B------:R-:W-:Y:S01]  /*1460*/  LOP3.LUT R122, R0.reuse, 0x6c, RZ, 0xfc, !PT ;  /* 0x0000006c007a7812 */ /* 0x040fe200078efcff */
[----:B------:R-:W-:Y:S01]  /*1470*/  @!P6 IMAD.IADD R17, R17, 0x1, -R3 ;  /* 0x000000011111e824 */ /* 0x000fe200078e0a03 */
[C---:B------:R-:W-:Y:S01]  /*1480*/  ISETP.GT.U32.AND P6, PT, R3.reuse, R18, PT ;  /* 0x000000120300720c */ /* 0x040fe20003fc4070 */
[----:B------:R-:W-:Y:S01]  /*1490*/  IMAD.MOV R5, RZ, RZ, -R5 ;  /* 0x000000ffff057224 */ /* 0x000fe200078e0a05 */
[C---:B------:R-:W-:Y:S01]  /*14a0*/  LOP3.LUT R123, R0.reuse, 0x70, RZ, 0xfc, !PT ;  /* 0x00000070007b7812 */ /* 0x040fe200078efcff */
[----:B------:R-:W-:Y:S01]  /*14b0*/  IMAD.MOV R12, RZ, RZ, -R12 ;  /* 0x000000ffff0c7224 */ /* 0x000fe200078e0a0c */
[----:B------:R-:W-:Y:S01]  /*14c0*/  LOP3.LUT R125, R0, 0x78, RZ, 0xfc, !PT ;  /* 0x00000078007d7812 */ /* 0x000fe200078efcff */
[C---:B------:R-:W-:Y:S01]  /*14d0*/  IMAD R20, R3.reuse, R5, R20 ;  /* 0x0000000503147224 */ /* 0x040fe200078e0214 */
[----:B------:R-:W-:Y:S01]  /*14e0*/  IABS R5, R28 ;  /* 0x0000001c00057213 */ /* 0x000fe20000000000 */
[----:B------:R-:W-:-:S02]  /*14f0*/  IMAD R19, R3, R12, R21 ;  /* 0x0000000c03137224 */ /* 0x000fc400078e0215 */
[----:B------:R-:W-:Y:S02]  /*1500*/  IMAD.MOV.U32 R12, RZ, RZ, R14 ;  /* 0x000000ffff0c7224 */ /* 0x000fe400078e000e */
[----:B------:R-:W-:Y:S01]  /*1510*/  @!P0 IMAD.MOV R13, RZ, RZ, -R13 ;  /* 0x000000ffff0d8224 */ /* 0x000fe200078e0a0d */
[C---:B------:R-:W-:Y:S01]  /*1520*/  ISETP.GT.U32.AND P0, PT, R3.reuse, R20, PT ;  /* 0x000000140300720c */ /* 0x040fe20003f04070 */
[----:B------:R-:W-:Y:S01]  /*1530*/  @!P6 IMAD.IADD R18, R18, 0x1, -R3 ;  /* 0x000000011212e824 */ /* 0x000fe200078e0a03 */
[----:B------:R-:W-:Y:S01]  /*1540*/  ISETP.GT.U32.AND P6, PT, R3, R22, PT ;  /* 0x000000160300720c */ /* 0x000fe20003fc4070 */
[----:B------:R-:W-:Y:S02]  /*1550*/  IMAD.MOV.U32 R14, RZ, RZ, R16 ;  /* 0x000000ffff0e7224 */ /* 0x000fe400078e0010 */
[----:B------:R-:W-:Y:S01]  /*1560*/  @!P4 IMAD.MOV R15, RZ, RZ, -R15 ;  /* 0x000000ffff0fc224 */ /* 0x000fe200078e0a0f */
[----:B------:R-:W-:Y:S01]  /*1570*/  ISETP.GE.AND P4, PT, R25, RZ, PT ;  /* 0x000000ff1900720c */ /* 0x000fe20003f86270 */
[----:B------:R-:W-:Y:S01]  /*1580*/  @!P5 IMAD.MOV R14, RZ, RZ, -R14 ;  /* 0x000000ffff0ed224 */ /* 0x000fe200078e0a0e */
[C---:B------:R-:W-:Y:S01]  /*1590*/  ISETP.GT.U32.AND P5, PT, R3.reuse, R19, PT ;  /* 0x000000130300720c */ /* 0x040fe20003fa4070 */
[----:B------:R-:W-:Y:S01]  /*15a0*/  @!P1 IMAD.MOV R12, RZ, RZ, -R12 ;  /* 0x000000ffff0c9224 */ /* 0x000fe200078e0a0c */
[----:B------:R-:W-:Y:S01]  /*15b0*/  ISETP.GT.U32.AND P1, PT, R3, R17, PT ;  /* 0x000000110300720c */ /* 0x000fe20003f24070 */
[----:B------:R-:W-:Y:S01]  /*15c0*/  IMAD.MOV.U32 R21, RZ, RZ, R5 ;  /* 0x000000ffff157224 */ /* 0x000fe200078e0005 */
[----:B------:R-:W-:Y:S01]  /*15d0*/  IADD3 R25, R2, 0x2f, RZ ;  /* 0x0000002f02197810 */ /* 0x000fe20007ffe0ff */
[--C-:B------:R-:W-:Y:S01]  /*15e0*/  @!P0 IMAD.IADD R20, R20, 0x1, -R3.reuse ;  /* 0x0000000114148824 */ /* 0x100fe200078e0a03 */
[----:B------:R-:W-:Y:S01]  /*15f0*/  ISETP.GE.AND P0, PT, R27, RZ, PT ;  /* 0x000000ff1b00720c */ /* 0x000fe20003f06270 */
[----:B------:R-:W-:Y:S01]  /*1600*/  @!P6 IMAD.IADD R22, R22, 0x1, -R3 ;  /* 0x000000011616e824 */ /* 0x000fe200078e0a03 */
[----:B------:R-:W-:Y:S01]  /*1610*/  IABS R24, R25 ;  /* 0x0000001900187213 */ /* 0x000fe20000000000 */
[----:B------:R-:W-:Y:S01]  /*1620*/  IMAD.HI.U32 R5, R4, R21, RZ ;  /* 0x0000001504057227 */ /* 0x000fe200078e00ff */
[----:B------:R-:W-:-:S02]  /*1630*/  IADD3 R27, R2, 0x2e, RZ ;  /* 0x0000002e021b7810 */ /* 0x000fc40007ffe0ff */
[----:B------:R-:W-:Y:S01]  /*1640*/  ISETP.GT.U32.AND P6, PT, R3, R22, PT ;  /* 0x000000160300720c */ /* 0x000fe20003fc4070 */
[----:B------:R-:W-:Y:S01]  /*1650*/  IMAD.MOV R16, RZ, RZ, -R5 ;  /* 0x000000ffff107224 */ /* 0x000fe200078e0a05 */
[----:B------:R-:W-:Y:S01]  /*1660*/  IABS R23, R27 ;  /* 0x0000001b00177213 */ /* 0x000fe20000000000 */
[----:B------:R-:W-:-:S04]  /*1670*/  IMAD.HI.U32 R5, R4, R24, RZ ;  /* 0x0000001804057227 */ /* 0x000fc800078e00ff */
[--C-:B------:R-:W-:Y:S01]  /*1680*/  @!P5 IMAD.IADD R19, R19, 0x1, -R3.reuse ;  /* 0x000000011313d824 */ /* 0x100fe200078e0a03 */
[----:B------:R-:W-:Y:S01]  /*1690*/  ISETP.GT.U32.AND P5, PT, R3, R20, PT ;  /* 0x000000140300720c */ /* 0x000fe20003fa4070 */
[----:B------:R-:W-:Y:S01]  /*16a0*/  @!P1 IMAD.IADD R17, R17, 0x1, -R3 ;  /* 0x0000000111119824 */ /* 0x000fe200078e0a03 */
[----:B------:R-:W-:Y:S01]  /*16b0*/  ISETP.GE.AND P1, PT, R26, RZ, PT ;  /* 0x000000ff1a00720c */ /* 0x000fe20003f26270 */
[C---:B------:R-:W-:Y:S02]  /*16c0*/  IMAD R21, R3.reuse, R16, R21 ;  /* 0x0000001003157224 */ /* 0x040fe400078e0215 */
[----:B------:R-:W-:Y:S02]  /*16d0*/  IMAD.MOV R5, RZ, RZ, -R5 ;  /* 0x000000ffff057224 */ /* 0x000fe400078e0a05 */
[----:B------:R-:W-:Y:S01]  /*16e0*/  @!P2 IMAD.MOV R17, RZ, RZ, -R17 ;  /* 0x000000ffff11a224 */ /* 0x000fe200078e0a11 */
[C---:B------:R-:W-:Y:S01]  /*16f0*/  ISETP.GT.U32.AND P2, PT, R3.reuse, R21, PT ;  /* 0x000000150300720c */ /* 0x040fe20003f44070 */
[----:B------:R-:W-:-:S02]  /*1700*/  IMAD R24, R3, R5, R24 ;  /* 0x0000000503187224 */ /* 0x000fc400078e0218 */
[--C-:B------:R-:W-:Y:S02]  /*1710*/  @!P6 IMAD.IADD R22, R22, 0x1, -R3.reuse ;  /* 0x000000011616e824 */ /* 0x100fe400078e0a03 */
[--C-:B------:R-:W-:Y:S01]  /*1720*/  @!P5 IMAD.IADD R20, R20, 0x1, -R3.reuse ;  /* 0x000000011414d824 */ /* 0x100fe200078e0a03 */
[----:B------:R-:W-:Y:S01]  /*1730*/  ISETP.GT.U32.AND P6, PT, R3, R24, PT ;  /* 0x000000180300720c */ /* 0x000fe20003fc4070 */
[----:B------:R-:W-:Y:S01]  /*1740*/  IMAD.HI.U32 R5, R4, R23, RZ ;  /* 0x0000001704057227 */ /* 0x000fe200078e00ff */
[----:B------:R-:W-:Y:S02]  /*1750*/  ISETP.GE.AND P5, PT, R28, RZ, PT ;  /* 0x000000ff1c00720c */ /* 0x000fe40003fa6270 */
[----:B------:R-:W-:Y:S01]  /*1760*/  IADD3 R28, R2, 0x2d, RZ ;  /* 0x0000002d021c7810 */ /* 0x000fe20007ffe0ff */
[----:B------:R-:W-:Y:S02]  /*1770*/  IMAD.MOV.U32 R16, RZ, RZ, R18 ;  /* 0x000000ffff107224 */ /* 0x000fe400078e0012 */
[----:B------:R-:W-:Y:S01]  /*1780*/  @!P2 IMAD.IADD R21, R21, 0x1, -R3 ;  /* 0x000000011515a824 */ /* 0x000fe200078e0a03 */
[----:B------:R-:W-:Y:S01]  /*1790*/  IABS R26, R28 ;  /* 0x0000001c001a7213 */ /* 0x000fe20000000000 */
[----:B------:R-:W-:Y:S01]  /*17a0*/  IMAD.MOV R18, RZ, RZ, -R5 ;  /* 0x000000ffff127224 */ /* 0x000fe200078e0a05 */
[----:B------:R-:W-:Y:S01]  /*17b0*/  ISETP.GE.AND P2, PT, R27, RZ, PT ;  /* 0x000000ff1b00720c */ /* 0x000fe20003f46270 */
[----:B------:R-:W-:Y:S01]  /*17c0*/  @!P3 IMAD.MOV R16, RZ, RZ, -R16 ;  /* 0x000000ffff10b224 */ /* 0x000fe200078e0a10 */
[C---:B------:R-:W-:Y:S01]  /*17d0*/  ISETP.GT.U32.AND P3, PT, R3.reuse, R19, PT ;  /* 0x000000130300720c */ /* 0x040fe20003f64070 */
[----:B------:R-:W-:Y:S01]  /*17e0*/  @!P6 IMAD.IADD R24, R24, 0x1, -R3 ;  /* 0x000000011818e824 */ /* 0x000fe200078e0a03 */
[----:B------:R-:W-:Y:S01]  /*17f0*/  ISETP.GT.U32.AND P6, PT, R3, R21, PT ;  /* 0x000000150300720c */ /* 0x000fe20003fc4070 */
[----:B------:R-:W-:Y:S01]  /*1800*/  IMAD.HI.U32 R5, R4, R26, RZ ;  /* 0x0000001a04057227 */ /* 0x000fe200078e00ff */
[----:B------:R-:W-:-:S03]  /*1810*/  IABS R27, R30 ;  /* 0x0000001e001b7213 */ /* 0x000fc60000000000 */
[C---:B------:R-:W-:Y:S02]  /*1820*/  IMAD R23, R3.reuse, R18, R23 ;  /* 0x0000001203177224 */ /* 0x040fe400078e0217 */
[----:B------:R-:W-:Y:S02]  /*1830*/  IMAD.MOV.U32 R18, RZ, RZ, R20 ;  /* 0x000000ffff127224 */ /* 0x000fe400078e0014 */
[----:B------:R-:W-:Y:S02]  /*1840*/  IMAD.MOV R5, RZ, RZ, -R5 ;  /* 0x000000ffff057224 */ /* 0x000fe400078e0a05 */
[----:B------:R-:W-:Y:S01]  /*1850*/  @!P4 IMAD.MOV R18, RZ, RZ, -R18 ;  /* 0x000000ffff12c224 */ /* 0x000fe200078e0a12 */
[C---:B------:R-:W-:Y:S01]  /*1860*/  ISETP.GT.U32.AND P4, PT, R3.reuse, R23, PT ;  /* 0x000000170300720c */ /* 0x040fe20003f84070 */
[----:B------:R-:W-:Y:S02]  /*1870*/  IMAD R26, R3, R5, R26 ;  /* 0x00000005031a7224 */ /* 0x000fe400078e021a */
[----:B------:R-:W-:-:S02]  /*1880*/  @!P6 IMAD.IADD R21, R21, 0x1, -R3 ;  /* 0x000000011515e824 */ /* 0x000fc400078e0a03 */
[----:B------:R-:W-:Y:S01]  /*1890*/  @!P3 IMAD.IADD R19, R19, 0x1, -R3 ;  /* 0x000000011313b824 */ /* 0x000fe200078e0a03 */
[----:B------:R-:W-:Y:S01]  /*18a0*/  ISETP.GT.U32.AND P6, PT, R3, R26, PT ;  /* 0x0000001a0300720c */ /* 0x000fe20003fc4070 */
[----:B------:R-:W-:Y:S01]  /*18b0*/  IMAD.MOV.U32 R20, RZ, RZ, R22 ;  /* 0x000000ffff147224 */ /* 0x000fe200078e0016 */
[----:B------:R-:W-:Y:S01]  /*18c0*/  ISETP.GE.AND P3, PT, R25, RZ, PT ;  /* 0x000000ff1900720c */ /* 0x000fe20003f66270 */
[----:B------:R-:W-:Y:S01]  /*18d0*/  @!P1 IMAD.MOV R19, RZ, RZ, -R19 ;  /* 0x000000ffff139224 */ /* 0x000fe200078e0a13 */
[----:B------:R-:W-:Y:S01]  /*18e0*/  IABS R25, R29 ;  /* 0x0000001d00197213 */ /* 0x000fe20000000000 */
[----:B------:R-:W-:Y:S01]  /*18f0*/  IMAD.HI.U32 R22, R4, R27, RZ ;  /* 0x0000001b04167227 */ /* 0x000fe200078e00ff */
[----:B------:R-:W-:-:S03]  /*1900*/  ISETP.GT.U32.AND P1, PT, R3, R24, PT ;  /* 0x000000180300720c */ /* 0x000fc60003f24070 */
[----:B------:R-:W-:Y:S01]  /*1910*/  @!P4 IMAD.IADD R23, R23, 0x1, -R3 ;  /* 0x000000011717c824 */ /* 0x000fe200078e0a03 */
[----:B------:R-:W-:Y:S01]  /*1920*/  ISETP.GE.AND P4, PT, R30, RZ, PT ;  /* 0x000000ff1e00720c */ /* 0x000fe20003f86270 */
[----:B------:R-:W-:-:S04]  /*1930*/  IMAD.HI.U32 R5, R4, R25, RZ ;  /* 0x0000001904057227 */ /* 0x000fc800078e00ff */
[----:B------:R-:W-:Y:S01]  /*1940*/  @!P6 IMAD.IADD R26, R26, 0x1, -R3 ;  /* 0x000000011a1ae824 */ /* 0x000fe200078e0a03 */
[C---:B------:R-:W-:Y:S01]  /*1950*/  ISETP.GT.U32.AND P6, PT, R3.reuse, R23, PT ;  /* 0x000000170300720c */ /* 0x040fe20003fc4070 */
[----:B------:R-:W-:Y:S01]  /*1960*/  @!P0 IMAD.MOV R20, RZ, RZ, -R20 ;  /* 0x000000ffff148224 */ /* 0x000fe200078e0a14 */
[----:B------:R-:W-:Y:S01]  /*1970*/  ISETP.GE.AND P0, PT, R28, RZ, PT ;  /* 0x000000ff1c00720c */ /* 0x000fe20003f06270 */
[----:B------:R-:W-:Y:S02]  /*1980*/  IMAD.MOV R28, RZ, RZ, -R5 ;  /* 0x000000ffff1c7224 */ /* 0x000fe400078e0a05 */
[----:B------:R-:W-:Y:S02]  /*1990*/  IMAD.MOV R22, RZ, RZ, -R22 ;  /* 0x000000ffff167224 */ /* 0x000fe400078e0a16 */
[C---:B------:R-:W-:Y:S02]  /*19a0*/  IMAD R25, R3.reuse, R28, R25 ;  /* 0x0000001c03197224 */ /* 0x040fe400078e0219 */
[----:B------:R-:W-:-:S02]  /*19b0*/  IMAD R28, R3, R22, R27 ;  /* 0x00000016031c7224 */ /* 0x000fc400078e021b */
[--C-:B------:R-:W-:Y:S01]  /*19c0*/  @!P1 IMAD.IADD R24, R24, 0x1, -R3.reuse ;  /* 0x0000000118189824 */ /* 0x100fe200078e0a03 */
[----:B------:R-:W-:Y:S01]  /*19d0*/  ISETP.GE.AND P1, PT, R29, RZ, PT ;  /* 0x000000ff1d00720c */ /* 0x000fe20003f26270 */
[----:B------:R-:W-:Y:S01]  /*19e0*/  @!P6 IMAD.IADD R23, R23, 0x1, -R3 ;  /* 0x000000011717e824 */ /* 0x000fe200078e0a03 */
[C---:B------:R-:W-:Y:S01]  /*19f0*/  ISETP.GT.U32.AND P6, PT, R3.reuse, R28, PT ;  /* 0x0000001c0300720c */ /* 0x040fe20003fc4070 */
[----:B------:R-:W-:Y:S01]  /*1a00*/  IMAD.MOV.U32 R22, RZ, RZ, R24 ;  /* 0x000000ffff167224 */ /* 0x000fe200078e0018 */
[----:B------:R-:W-:Y:S01]  /*1a10*/  IADD3 R29, R2, 0x2a, RZ ;  /* 0x0000002a021d7810 */ /* 0x000fe20007ffe0ff */
[----:B------:R-:W-:Y:S01]  /*1a20*/  @!P5 IMAD.MOV R21, RZ, RZ, -R21 ;  /* 0x000000ffff15d224 */ /* 0x000fe200078e0a15 */
[C---:B------:R-:W-:Y:S01]  /*1a30*/  ISETP.GT.U32.AND P5, PT, R3.reuse, R26, PT ;  /* 0x0000001a0300720c */ /* 0x040fe20003fa4070 */
[----:B------:R-:W-:Y:S01]  /*1a40*/  @!P3 IMAD.MOV R22, RZ, RZ, -R22 ;  /* 0x000000ffff16b224 */ /* 0x000fe200078e0a16 */
[----:B------:R-:W-:Y:S01]  /*1a50*/  IABS R27, R29 ;  /* 0x0000001d001b7213 */ /* 0x000fe20000000000 */
[----:B------:R-:W-:Y:S01]  /*1a60*/  @!P2 IMAD.MOV R23, RZ, RZ, -R23 ;  /* 0x000000ffff17a224 */ /* 0x000fe200078e0a17 */
[----:B------:R-:W-:Y:S01]  /*1a70*/  ISETP.GT.U32.AND P3, PT, R3, R25, PT ;  /* 0x000000190300720c */ /* 0x000fe20003f64070 */
[----:B------:R-:W-:-:S04]  /*1a80*/  IMAD.HI.U32 R30, R4, R33, RZ ;  /* 0x00000021041e7227 */ /* 0x000fc800078e00ff */
[----:B------:R-:W-:-:S04]  /*1a90*/  IMAD.HI.U32 R5, R4, R27, RZ ;  /* 0x0000001b04057227 */ /* 0x000fc800078e00ff */
[----:B------:R-:W-:Y:S02]  /*1aa0*/  @!P6 IMAD.IADD R28, R28, 0x1, -R3 ;  /* 0x000000011c1ce824 */ /* 0x000fe400078e0a03 */
[----:B------:R-:W-:Y:S02]  /*1ab0*/  IMAD.MOV R24, RZ, RZ, -R5 ;  /* 0x000000ffff187224 */ /* 0x000fe400078e0a05 */
[----:B------:R-:W-:Y:S01]  /*1ac0*/  @!P5 IMAD.IADD R26, R26, 0x1, -R3 ;  /* 0x000000011a1ad824 */ /* 0x000fe200078e0a03 */
[C---:B------:R-:W-:Y:S01]  /*1ad0*/  ISETP.GT.U32.AND P2, PT, R3.reuse, R28, PT ;  /* 0x0000001c0300720c */ /* 0x040fe20003f44070 */
[----:B------:R-:W-:Y:S01]  /*1ae0*/  IMAD R27, R3, R24, R27 ;  /* 0x00000018031b7224 */ /* 0x000fe200078e021b */
[----:B------:R-:W-:Y:S01]  /*1af0*/  ISETP.GE.AND P5, PT, R29, RZ, PT ;  /* 0x000000ff1d00720c */ /* 0x000fe20003fa6270 */
[----:B------:R-:W-:Y:S02]  /*1b00*/  @!P3 IMAD.IADD R25, R25, 0x1, -R3 ;  /* 0x000000011919b824 */ /* 0x000fe400078e0a03 */
[----:B------:R-:W-:Y:S01]  /*1b10*/  IMAD.MOV.U32 R24, RZ, RZ, R26 ;  /* 0x000000ffff187224 */ /* 0x000fe200078e001a */
[C---:B------:R-:W-:Y:S01]  /*1b20*/  ISETP.GT.U32.AND P3, PT, R3.reuse, R27, PT ;  /* 0x0000001b0300720c */ /* 0x040fe20003f64070 */
[----:B------:R-:W-:Y:S01]  /*1b30*/  IMAD.HI.U32 R5, R4, R31, RZ ;  /* 0x0000001f04057227 */ /* 0x000fe200078e00ff */
[----:B------:R-:W-:-:S03]  /*1b40*/  ISETP.GT.U32.AND P6, PT, R3, R25, PT ;  /* 0x000000190300720c */ /* 0x000fc60003fc4070 */
[----:B------:R-:W-:-:S04]  /*1b50*/  IMAD.HI.U32 R29, R4, R32, RZ ;  /* 0x00000020041d7227 */ /* 0x000fc800078e00ff */
[----:B------:R-:W-:Y:S01]  /*1b60*/  @!P0 IMAD.MOV R24, RZ, RZ, -R24 ;  /* 0x000000ffff188224 */ /* 0x000fe200078e0a18 */
[----:B------:R-:W-:Y:S01]  /*1b70*/  ISETP.GE.AND P0, PT, R34, RZ, PT ;  /* 0x000000ff2200720c */ /* 0x000fe20003f06270 */
[----:B------:R-:W-:Y:S02]  /*1b80*/  IMAD.MOV R26, RZ, RZ, -R5 ;  /* 0x000000ffff1a7224 */ /* 0x000fe400078e0a05 */
[----:B------:R-:W-:Y:S02]  /*1b90*/  IMAD.MOV R29, RZ, RZ, -R29 ;  /* 0x000000ffff1d7224 */ /* 0x000fe400078e0a1d */
[----:B------:R-:W-:Y:S02]  /*1ba0*/  IMAD.MOV R34, RZ, RZ, -R30 ;  /* 0x000000ffff227224 */ /* 0x000fe400078e0a1e */
[----:B------:R-:W-:Y:S02]  /*1bb0*/  @!P2 IMAD.IADD R28, R28, 0x1, -R3 ;  /* 0x000000011c1ca824 */ /* 0x000fe400078e0a03 */
[C---:B------:R-:W-:Y:S01]  /*1bc0*/  IMAD R30, R3.reuse, R26, R31 ;  /* 0x0000001a031e7224 */ /* 0x040fe200078e021f */
[----:B------:R-:W-:Y:S01]  /*1bd0*/  IABS R31, R37 ;  /* 0x00000025001f7213 */ /* 0x000fe20000000000 */
[----:B------:R-:W-:-:S02]  /*1be0*/  IMAD R29, R3, R29, R32 ;  /* 0x0000001d031d7224 */ /* 0x000fc400078e0220 */
[C---:B------:R-:W-:Y:S01]  /*1bf0*/  IMAD R32, R3.reuse, R34, R33 ;  /* 0x0000002203207224 */ /* 0x040fe200078e0221 */
[----:B------:R-:W-:Y:S01]  /*1c00*/  IABS R33, R38 ;  /* 0x0000002600217213 */ /* 0x000fe20000000000 */
[----:B------:R-:W-:Y:S01]  /*1c10*/  IMAD.MOV.U32 R26, RZ, RZ, R28 ;  /* 0x000000ffff1a7224 */ /* 0x000fe200078e001c */
[----:B------:R-:W-:Y:S01]  /*1c20*/  ISETP.GT.U32.AND P2, PT, R3, R29, PT ;  /* 0x0000001d0300720c */ /* 0x000fe20003f44070 */
[--C-:B------:R-:W-:Y:S02]  /*1c30*/  @!P3 IMAD.IADD R27, R27, 0x1, -R3.reuse ;  /* 0x000000011b1bb824 */ /* 0x100fe400078e0a03 */
[----:B------:R-:W-:Y:S01]  /*1c40*/  @!P4 IMAD.MOV R26, RZ, RZ, -R26 ;  /* 0x000000ffff1ac224 */ /* 0x000fe200078e0a1a */
[----:B------:R-:W-:Y:S01]  /*1c50*/  ISETP.GT.U32.AND P4, PT, R3, R32, PT ;  /* 0x000000200300720c */ /* 0x000fe20003f84070 */
[----:B------:R-:W-:Y:S01]  /*1c60*/  @!P6 IMAD.IADD R25, R25, 0x1, -R3 ;  /* 0x000000011919e824 */ /* 0x000fe200078e0a03 */
[C---:B------:R-:W-:Y:S01]  /*1c70*/  ISETP.GT.U32.AND P3, PT, R3.reuse, R27, PT ;  /* 0x0000001b0300720c */ /* 0x040fe20003f64070 */
[----:B------:R-:W-:Y:S01]  /*1c80*/  IMAD.HI.U32 R5, R4, R31, RZ ;  /* 0x0000001f04057227 */ /* 0x000fe200078e00ff */
[----:B------:R-:W-:-:S03]  /*1c90*/  ISETP.GT.U32.AND P6, PT, R3, R30, PT ;  /* 0x0000001e0300720c */ /* 0x000fc60003fc4070 */
[----:B------:R-:W-:Y:S01]  /*1ca0*/  @!P1 IMAD.MOV R25, RZ, RZ, -R25 ;  /* 0x000000ffff199224 */ /* 0x000fe200078e0a19 */
[----:B------:R-:W-:Y:S01]  /*1cb0*/  ISETP.GE.AND P1, PT, R35, RZ, PT ;  /* 0x000000ff2300720c */ /* 0x000fe20003f26270 */
[----:B------:R-:W-:Y:S01]  /*1cc0*/  IMAD.MOV R28, RZ, RZ, -R5 ;  /* 0x000000ffff1c7224 */ /* 0x000fe200078e0a05 */
[----:B------:R-:W-:Y:S01]  /*1cd0*/  IADD3 R35, R2, 0x25, RZ ;  /* 0x0000002502237810 */ /* 0x000fe20007ffe0ff */
[--C-:B------:R-:W-:Y:S02]  /*1ce0*/  @!P2 IMAD.IADD R29, R29, 0x1, -R3.reuse ;  /* 0x000000011d1da824 */ /* 0x100fe400078e0a03 */
[--C-:B------:R-:W-:Y:S01]  /*1cf0*/  @!P4 IMAD.IADD R32, R32, 0x1, -R3.reuse ;  /* 0x000000012020c824 */ /* 0x100fe200078e0a03 */
[----:B------:R-:W-:Y:S01]  /*1d00*/  IABS R34, R35 ;  /* 0x0000002300227213 */ /* 0x000fe20000000000 */
[----:B------:R-:W-:Y:S01]  /*1d10*/  @!P3 IMAD.IADD R27, R27, 0x1, -R3 ;  /* 0x000000011b1bb824 */ /* 0x000fe200078e0a03 */
[C---:B------:R-:W-:Y:S01]  /*1d20*/  ISETP.GT.U32.AND P2, PT, R3.reuse, R29, PT ;  /* 0x0000001d0300720c */ /* 0x040fe20003f44070 */
[C---:B------:R-:W-:Y:S01]  /*1d30*/  IMAD R31, R3.reuse, R28, R31 ;  /* 0x0000001c031f7224 */ /* 0x040fe200078e021f */
[C---:B------:R-:W-:Y:S01]  /*1d40*/  ISETP.GT.U32.AND P4, PT, R3.reuse, R32, PT ;  /* 0x000000200300720c */ /* 0x040fe20003f84070 */
[----:B------:R-:W-:Y:S01]  /*1d50*/  @!P5 IMAD.MOV R27, RZ, RZ, -R27 ;  /* 0x000000ffff1bd224 */ /* 0x000fe200078e0a1b */
[----:B------:R-:W-:Y:S01]  /*1d60*/  ISETP.GE.AND P3, PT, R36, RZ, PT ;  /* 0x000000ff2400720c */ /* 0x000fe20003f66270 */
[----:B------:R-:W-:Y:S01]  /*1d70*/  IMAD.HI.U32 R5, R4, R34, RZ ;  /* 0x0000002204057227 */ /* 0x000fe200078e00ff */
[----:B------:R-:W-:-:S03]  /*1d80*/  ISETP.GT.U32.AND P5, PT, R3, R31, PT ;  /* 0x0000001f0300720c */ /* 0x000fc60003fa4070 */
[----:B------:R-:W-:Y:S02]  /*1d90*/  @!P6 IMAD.IADD R30, R30, 0x1, -R3 ;  /* 0x000000011e1ee824 */ /* 0x000fe400078e0a03 */
[----:B------:R-:W-:Y:S02]  /*1da0*/  IMAD.MOV R28, RZ, RZ, -R5 ;  /* 0x000000ffff1c7224 */ /* 0x000fe400078e0a05 */
[----:B------:R-:W-:Y:S01]  /*1db0*/  IMAD.HI.U32 R5, R4, R33, RZ ;  /* 0x0000002104057227 */ /* 0x000fe200078e00ff */
[----:B------:R-:W-:-:S03]  /*1dc0*/  ISETP.GT.U32.AND P6, PT, R3, R30, PT ;  /* 0x0000001e0300720c */ /* 0x000fc60003fc4070 */
[----:B------:R-:W-:Y:S02]  /*1dd0*/  IMAD R34, R3, R28, R34 ;  /* 0x0000001c03227224 */ /* 0x000fe400078e0222 */
[--C-:B------:R-:W-:Y:S02]  /*1de0*/  @!P4 IMAD.IADD R32, R32, 0x1, -R3.reuse ;  /* 0x000000012020c824 */ /* 0x100fe400078e0a03 */
[--C-:B------:R-:W-:Y:S01]  /*1df0*/  @!P5 IMAD.IADD R31, R31, 0x1, -R3.reuse ;  /* 0x000000011f1fd824 */ /* 0x100fe200078e0a03 */
[----:B------:R-:W-:Y:S01]  /*1e00*/  ISETP.GT.U32.AND P4, PT, R3, R34, PT ;  /* 0x000000220300720c */ /* 0x000fe20003f84070 */
[----:B------:R-:W-:Y:S01]  /*1e10*/  @!P2 IMAD.IADD R29, R29, 0x1, -R3 ;  /* 0x000000011d1da824 */ /* 0x000fe200078e0a03 */
[----:B------:R-:W-:Y:S01]  /*1e20*/  ISETP.GE.AND P2, PT, R35, RZ, PT ;  /* 0x000000ff2300720c */ /* 0x000fe20003f46270 */
[----:B------:R-:W-:Y:S01]  /*1e30*/  IMAD.MOV R36, RZ, RZ, -R5 ;  /* 0x000000ffff247224 */ /* 0x000fe200078e0a05 */
[----:B------:R-:W-:Y:S01]  /*1e40*/  IABS R35, R39 ;  /* 0x0000002700237213 */ /* 0x000fe20000000000 */
[----:B------:R-:W-:Y:S01]  /*1e50*/  @!P6 IMAD.IADD R30, R30, 0x1, -R3 ;  /* 0x000000011e1ee824 */ /* 0x000fe200078e0a03 */
[C---:B------:R-:W-:Y:S01]  /*1e60*/  ISETP.GT.U32.AND P5, PT, R3.reuse, R31, PT ;  /* 0x0000001f0300720c */ /* 0x040fe20003fa4070 */
[----:B------:R-:W-:Y:S01]  /*1e70*/  IMAD R33, R3, R36, R33 ;  /* 0x0000002403217224 */ /* 0x000fe200078e0221 */
[----:B------:R-:W-:Y:S01]  /*1e80*/  ISETP.GE.AND P6, PT, R37, RZ, PT ;  /* 0x000000ff2500720c */ /* 0x000fe20003fc6270 */
[----:B------:R-:W-:-:S04]  /*1e90*/  IMAD.HI.U32 R5, R4, R35, RZ ;  /* 0x0000002304057227 */ /* 0x000fc800078e00ff */
[----:B------:R-:W-:Y:S02]  /*1ea0*/  @!P4 IMAD.IADD R34, R34, 0x1, -R3 ;  /* 0x000000012222c824 */ /* 0x000fe400078e0a03 */
[----:B------:R-:W-:Y:S02]  /*1eb0*/  IMAD.MOV.U32 R28, RZ, RZ, R30 ;  /* 0x000000ffff1c7224 */ /* 0x000fe400078e001e */
[----:B------:R-:W-:Y:S01]  /*1ec0*/  @!P1 IMAD.MOV R29, RZ, RZ, -R29 ;  /* 0x000000ffff1d9224 */ /* 0x000fe200078e0a1d */
[C---:B------:R-:W-:Y:S01]  /*1ed0*/  ISETP.GT.U32.AND P1, PT, R3.reuse, R33, PT ;  /* 0x000000210300720c */ /* 0x040fe20003f24070 */
[----:B------:R-:W-:Y:S01]  /*1ee0*/  IMAD.MOV R36, RZ, RZ, -R5 ;  /* 0x000000ffff247224 */ /* 0x000fe200078e0a05 */
[----:B------:R-:W-:Y:S01]  /*1ef0*/  ISETP.GT.U32.AND P4, PT, R3, R34, PT ;  /* 0x000000220300720c */ /* 0x000fe20003f84070 */
[----:B------:R-:W-:Y:S01]  /*1f00*/  @!P0 IMAD.MOV R28, RZ, RZ, -R28 ;  /* 0x000000ffff1c8224 */ /* 0x000fe200078e0a1c */
[----:B------:R-:W-:Y:S01]  /*1f10*/  ISETP.GE.AND P0, PT, R38, RZ, PT ;  /* 0x000000ff2600720c */ /* 0x000fe20003f06270 */
[----:B------:R-:W-:Y:S01]  /*1f20*/  @!P5 IMAD.IADD R31, R31, 0x1, -R3 ;  /* 0x000000011f1fd824 */ /* 0x000fe200078e0a03 */
[----:B------:R-:W-:Y:S01]  /*1f30*/  IADD3 R38, R2, 0x22, RZ ;  /* 0x0000002202267810 */ /* 0x000fe20007ffe0ff */
[----:B------:R-:W-:-:S02]  /*1f40*/  IMAD R36, R3, R36, R35 ;  /* 0x0000002403247224 */ /* 0x000fc400078e0223 */
[----:B------:R-:W-:Y:S01]  /*1f50*/  @!P6 IMAD.MOV R31, RZ, RZ, -R31 ;  /* 0x000000ffff1fe224 */ /* 0x000fe200078e0a1f */
[----:B------:R-:W-:Y:S01]  /*1f60*/  IABS R37, R38 ;  /* 0x0000002600257213 */ /* 0x000fe20000000000 */
[----:B------:R-:W-:Y:S01]  /*1f70*/  IMAD.MOV.U32 R30, RZ, RZ, R32 ;  /* 0x000000ffff1e7224 */ /* 0x000fe200078e0020 */
[----:B------:R-:W-:Y:S01]  /*1f80*/  ISETP.GT.U32.AND P6, PT, R3, R36, PT ;  /* 0x000000240300720c */ /* 0x000fe20003fc4070 */
[--C-:B------:R-:W-:Y:S01]  /*1f90*/  @!P1 IMAD.IADD R33, R33, 0x1, -R3.reuse ;  /* 0x0000000121219824 */ /* 0x100fe200078e0a03 */
[----:B------:R-:W-:Y:S01]  /*1fa0*/  IADD3 R32, R2, 0x21, RZ ;  /* 0x0000002102207810 */ /* 0x000fe20007ffe0ff */
[----:B------:R-:W-:Y:S01]  /*1fb0*/  IMAD.HI.U32 R5, R4, R37, RZ ;  /* 0x0000002504057227 */ /* 0x000fe200078e00ff */
[----:B------:R-:W-:Y:S02]  /*1fc0*/  ISETP.GE.AND P5, PT, R38, RZ, PT ;  /* 0x000000ff2600720c */ /* 0x000fe40003fa6270 */
[----:B------:R-:W-:Y:S01]  /*1fd0*/  ISETP.GT.U32.AND P1, PT, R3, R33, PT ;  /* 0x000000210300720c */ /* 0x000fe20003f24070 */
[----:B------:R-:W-:Y:S01]  /*1fe0*/  @!P4 IMAD.IADD R34, R34, 0x1, -R3 ;  /* 0x000000012222c824 */ /* 0x000fe200078e0a03 */
[----:B------:R-:W-:Y:S01]  /*1ff0*/  ISETP.GE.AND P4, PT, R32, RZ, PT ;  /* 0x000000ff2000720c */ /* 0x000fe20003f86270 */
[----:B------:R-:W-:Y:S01]  /*2000*/  IMAD.MOV R38, RZ, RZ, -R5 ;  /* 0x000000ffff267224 */ /* 0x000fe200078e0a05 */
[----:B------:R-:W-:Y:S01]  /*2010*/  IABS R32, R32 ;  /* 0x0000002000207213 */ /* 0x000fe20000000000 */
[----:B------:R-:W-:Y:S01]  /*2020*/  @!P3 IMAD.MOV R30, RZ, RZ, -R30 ;  /* 0x000000ffff1eb224 */ /* 0x000fe200078e0a1e */
[----:B------:R-:W-:Y:S01]  /*2030*/  ISETP.GE.AND P3, PT, R39, RZ, PT ;  /* 0x000000ff2700720c */ /* 0x000fe20003f66270 */
[----:B------:R-:W-:Y:S01]  /*2040*/  @!P6 IMAD.IADD R36, R36, 0x1, -R3 ;  /* 0x000000012424e824 */ /* 0x000fe200078e0a03 */
[----:B------:R-:W-:Y:S01]  /*2050*/  IABS R39, R41 ;  /* 0x0000002900277213 */ /* 0x000fe20000000000 */
[----:B------:R-:W-:-:S02]  /*2060*/  IMAD R35, R3, R38, R37 ;  /* 0x0000002603237224 */ /* 0x000fc400078e0225 */
[----:B------:R-:W-:Y:S01]  /*2070*/  IMAD.MOV.U32 R38, RZ, RZ, R32 ;  /* 0x000000ffff267224 */ /* 0x000fe200078e0020 */
[----:B------:R-:W-:Y:S01]  /*2080*/  ISETP.GT.U32.AND P6, PT, R3, R36, PT ;  /* 0x000000240300720c */ /* 0x000fe20003fc4070 */
[----:B------:R-:W-:Y:S01]  /*2090*/  @!P1 IMAD.IADD R33, R33, 0x1, -R3 ;  /* 0x0000000121219824 */ /* 0x000fe200078e0a03 */
[----:B------:R-:W-:Y:S01]  /*20a0*/  ISETP.GT.U32.AND P1, PT, R3, R35, PT ;  /* 0x000000230300720c */ /* 0x000fe20003f24070 */
[----:B------:R-:W-:-:S04]  /*20b0*/  IMAD.HI.U32 R5, R4, R38, RZ ;  /* 0x0000002604057227 */ /* 0x000fc800078e00ff */
[----:B------:R-:W-:Y:S02]  /*20c0*/  IMAD.MOV R5, RZ, RZ, -R5 ;  /* 0x000000ffff057224 */ /* 0x000fe400078e0a05 */
[----:B------:R-:W-:Y:S02]  /*20d0*/  IMAD.MOV.U32 R32, RZ, RZ, R34 ;  /* 0x000000ffff207224 */ /* 0x000fe400078e0022 */
[----:B------:R-:W-:Y:S01]  /*20e0*/  IMAD R38, R3, R5, R38 ;  /* 0x0000000503267224 */ /* 0x000fe200078e0226 */
[----:B------:R-:W-:Y:S01]  /*20f0*/  IADD3 R5, R2, 0x1e, RZ ;  /* 0x0000001e02057810 */ /* 0x000fe20007ffe0ff */
[--C-:B------:R-:W-:Y:S02]  /*2100*/  @!P6 IMAD.IADD R36, R36, 0x1, -R3.reuse ;  /* 0x000000012424e824 */ /* 0x100fe400078e0a03 */
[----:B------:R-:W-:Y:S01]  /*2110*/  @!P1 IMAD.IADD R35, R35, 0x1, -R3 ;  /* 0x0000000123239824 */ /* 0x000fe200078e0a03 */
[----:B------:R-:W-:Y:S01]  /*2120*/  ISETP.GT.U32.AND P6, PT, R3, R38, PT ;  /* 0x000000260300720c */ /* 0x000fe20003fc4070 */
[----:B------:R-:W-:-:S03]  /*2130*/  IMAD.HI.U32 R34, R4, R39, RZ ;  /* 0x0000002704227227 */ /* 0x000fc600078e00ff */
[----:B------:R-:W-:Y:S01]  /*2140*/  ISETP.GT.U32.AND P1, PT, R3, R35, PT ;  /* 0x000000230300720c */ /* 0x000fe20003f24070 */
[----:B------:R-:W-:-:S04]  /*2150*/  IMAD.HI.U32 R37, R4, R40, RZ ;  /* 0x0000002804257227 */ /* 0x000fc800078e00ff */
[----:B------:R-:W-:Y:S02]  /*2160*/  IMAD.MOV R34, RZ, RZ, -R34 ;  /* 0x000000ffff227224 */ /* 0x000fe400078e0a22 */
[----:B------:R-:W-:Y:S01]  /*2170*/  @!P2 IMAD.MOV R32, RZ, RZ, -R32 ;  /* 0x000000ffff20a224 */ /* 0x000fe200078e0a20 */
[----:B------:R-:W-:Y:S01]  /*2180*/  ISETP.GE.AND P2, PT, R41, RZ, PT ;  /* 0x000000ff2900720c */ /* 0x000fe20003f46270 */
[----:B------:R-:W-:Y:S02]  /*2190*/  @!P6 IMAD.IADD R38, R38, 0x1, -R3 ;  /* 0x000000012626e824 */ /* 0x000fe400078e0a03 */
[----:B------:R-:W-:Y:S02]  /*21a0*/  IMAD.MOV R41, RZ, RZ, -R37 ;  /* 0x000000ffff297224 */ /* 0x000fe400078e0a25 */
[C---:B------:R-:W-:Y:S01]  /*21b0*/  IMAD R37, R3.reuse, R34, R39 ;  /* 0x0000002203257224 */ /* 0x040fe200078e0227 */
[C---:B------:R-:W-:Y:S01]  /*21c0*/  ISETP.GT.U32.AND P6, PT, R3.reuse, R38, PT ;  /* 0x000000260300720c */ /* 0x040fe20003fc4070 */
[----:B------:R-:W-:Y:S01]  /*21d0*/  IMAD R40, R3, R41, R40 ;  /* 0x0000002903287224 */ /* 0x000fe200078e0228 */
[----:B------:R-:W-:Y:S01]  /*21e0*/  IADD3 R39, R2, 0x1d, RZ ;  /* 0x0000001d02277810 */ /* 0x000fe20007ffe0ff */
[----:B------:R-:W-:Y:S01]  /*21f0*/  IMAD.MOV.U32 R34, RZ, RZ, R36 ;  /* 0x000000ffff227224 */ /* 0x000fe200078e0024 */
[----:B------:R-:W-:Y:S01]  /*2200*/  IABS R41, R5 ;  /* 0x0000000500297213 */ /* 0x000fe20000000000 */
[----:B------:R-:W-:Y:S01]  /*2210*/  @!P1 IMAD.IADD R35, R35, 0x1, -R3 ;  /* 0x0000000123239824 */ /* 0x000fe200078e0a03 */
[----:B------:R-:W-:Y:S01]  /*2220*/  IABS R43, R39 ;  /* 0x00000027002b7213 */ /* 0x000fe20000000000 */
[----:B------:R-:W-:Y:S01]  /*2230*/  @!P3 IMAD.MOV R34, RZ, RZ, -R34 ;  /* 0x000000ffff22b224 */ /* 0x000fe200078e0a22 */
[----:B------:R-:W-:Y:S01]  /*2240*/  ISETP.GE.AND P3, PT, R5, RZ, PT ;  /* 0x000000ff0500720c */ /* 0x000fe20003f66270 */
[----:B------:R-:W-:Y:S01]  /*2250*/  @!P5 IMAD.MOV R35, RZ, RZ, -R35 ;  /* 0x000000ffff23d224 */ /* 0x000fe200078e0a23 */
[----:B------:R-:W-:Y:S01]  /*2260*/  ISETP.GT.U32.AND P5, PT, R3, R37, PT ;  /* 0x000000250300720c */ /* 0x000fe20003fa4070 */
[----:B------:R-:W-:Y:S01]  /*2270*/  IMAD.HI.U32 R5, R4, R41, RZ ;  /* 0x0000002904057227 */ /* 0x000fe200078e00ff */
[----:B------:R-:W-:-:S03]  /*2280*/  ISETP.GE.AND P1, PT, R39, RZ, PT ;  /* 0x000000ff2700720c */ /* 0x000fc60003f26270 */
[----:B------:R-:W-:-:S04]  /*2290*/  IMAD.HI.U32 R36, R4, R43, RZ ;  /* 0x0000002b04247227 */ /* 0x000fc800078e00ff */
[----:B------:R-:W-:Y:S01]  /*22a0*/  @!P0 IMAD.MOV R33, RZ, RZ, -R33 ;  /* 0x000000ffff218224 */ /* 0x000fe200078e0a21 */
[----:B------:R-:W-:Y:S01]  /*22b0*/  ISETP.GE.AND P0, PT, R42, RZ, PT ;  /* 0x000000ff2a00720c */ /* 0x000fe20003f06270 */
[----:B------:R-:W-:-:S04]  /*22c0*/  IMAD.HI.U32 R39, R4, R44, RZ ;  /* 0x0000002c04277227 */ /* 0x000fc800078e00ff */
[----:B------:R-:W-:Y:S01]  /*22d0*/  @!P6 IMAD.IADD R38, R38, 0x1, -R3 ;  /* 0x000000012626e824 */ /* 0x000fe200078e0a03 */
[C---:B------:R-:W-:Y:S01]  /*22e0*/  ISETP.GT.U32.AND P6, PT, R3.reuse, R40, PT ;  /* 0x000000280300720c */ /* 0x040fe20003fc4070 */
[----:B------:R-:W-:Y:S02]  /*22f0*/  IMAD.MOV R42, RZ, RZ, -R5 ;  /* 0x000000ffff2a7224 */ /* 0x000fe400078e0a05 */
[----:B------:R-:W-:Y:S02]  /*2300*/  IMAD.MOV R36, RZ, RZ, -R36 ;  /* 0x000000ffff247224 */ /* 0x000fe400078e0a24 */
[----:B------:R-:W-:Y:S02]  /*2310*/  IMAD.MOV R5, RZ, RZ, -R39 ;  /* 0x000000ffff057224 */ /* 0x000fe400078e0a27 */
[C---:B------:R-:W-:Y:S02]  /*2320*/  IMAD R39, R3.reuse, R42, R41 ;  /* 0x0000002a03277224 */ /* 0x040fe400078e0229 */
[----:B------:R-:W-:-:S02]  /*2330*/  IMAD R42, R3, R36, R43 ;  /* 0x00000024032a7224 */ /* 0x000fc400078e022b */
[----:B------:R-:W-:-:S04]  /*2340*/  IMAD.HI.U32 R36, R4, R46, RZ ;  /* 0x0000002e04247227 */ /* 0x000fc800078e00ff */
[--C-:B------:R-:W-:Y:S01]  /*2350*/  @!P5 IMAD.IADD R37, R37, 0x1, -R3.reuse ;  /* 0x000000012525d824 */ /* 0x100fe200078e0a03 */
[C---:B------:R-:W-:Y:S01]  /*2360*/  ISETP.GT.U32.AND P5, PT, R3.reuse, R39, PT ;  /* 0x000000270300720c */ /* 0x040fe20003fa4070 */
[----:B------:R-:W-:Y:S02]  /*2370*/  IMAD.MOV R36, RZ, RZ, -R36 ;  /* 0x000000ffff247224 */ /* 0x000fe400078e0a24 */
[----:B------:R-:W-:Y:S01]  /*2380*/  @!P6 IMAD.IADD R40, R40, 0x1, -R3 ;  /* 0x000000012828e824 */ /* 0x000fe200078e0a03 */
[C---:B------:R-:W-:Y:S01]  /*2390*/  ISETP.GT.U32.AND P6, PT, R3.reuse, R37, PT ;  /* 0x000000250300720c */ /* 0x040fe20003fc4070 */
[C---:B------:R-:W-:Y:S02]  /*23a0*/  IMAD R43, R3.reuse, R36, R46 ;  /* 0x00000024032b7224 */ /* 0x040fe400078e022e */
[----:B------:R-:W-:Y:S02]  /*23b0*/  IMAD.MOV.U32 R36, RZ, RZ, R38 ;  /* 0x000000ffff247224 */ /* 0x000fe400078e0026 */
[----:B------:R-:W-:-:S02]  /*23c0*/  IMAD R41, R3, R5, R44 ;  /* 0x0000000503297224 */ /* 0x000fc400078e022c */
[----:B------:R-:W-:Y:S01]  /*23d0*/  @!P4 IMAD.MOV R36, RZ, RZ, -R36 ;  /* 0x000000ffff24c224 */ /* 0x000fe200078e0a24 */
[----:B------:R-:W-:Y:S01]  /*23e0*/  ISETP.GT.U32.AND P4, PT, R3, R40, PT ;  /* 0x000000280300720c */ /* 0x000fe20003f84070 */
[----:B------:R-:W-:-:S04]  /*23f0*/  IMAD.HI.U32 R5, R4, R45, RZ ;  /* 0x0000002d04057227 */ /* 0x000fc800078e00ff */
[----:B------:R-:W-:Y:S01]  /*2400*/  IMAD.MOV R44, RZ, RZ, -R5 ;  /* 0x000000ffff2c7224 */ /* 0x000fe200078e0a05 */
[----:B------:R-:W-:Y:S01]  /*2410*/  IABS R5, R51 ;  /* 0x0000003300057213 */ /* 0x000fe20000000000 */
[--C-:B------:R-:W-:Y:S02]  /*2420*/  @!P5 IMAD.IADD R39, R39, 0x1, -R3.reuse ;  /* 0x000000012727d824 */ /* 0x100fe400078e0a03 */
[----:B------:R-:W-:Y:S01]  /*2430*/  @!P6 IMAD.IADD R37, R37, 0x1, -R3 ;  /* 0x000000012525e824 */ /* 0x000fe200078e0a03 */
[C---:B------:R-:W-:Y:S01]  /*2440*/  ISETP.GT.U32.AND P6, PT, R3.reuse, R42, PT ;  /* 0x0000002a0300720c */ /* 0x040fe20003fc4070 */
[C---:B------:R-:W-:Y:S01]  /*2450*/  IMAD R44, R3.reuse, R44, R45 ;  /* 0x0000002c032c7224 */ /* 0x040fe200078e022d */
[C---:B------:R-:W-:Y:S01]  /*2460*/  ISETP.GT.U32.AND P5, PT, R3.reuse, R39, PT ;  /* 0x000000270300720c */ /* 0x040fe20003fa4070 */
[----:B------:R-:W-:Y:S01]  /*2470*/  @!P2 IMAD.MOV R37, RZ, RZ, -R37 ;  /* 0x000000ffff25a224 */ /* 0x000fe200078e0a25 */
[C---:B------:R-:W-:Y:S01]  /*2480*/  ISETP.GT.U32.AND P2, PT, R3.reuse, R41, PT ;  /* 0x000000290300720c */ /* 0x040fe20003f44070 */
[----:B------:R-:W-:Y:S01]  /*2490*/  @!P4 IMAD.IADD R40, R40, 0x1, -R3 ;  /* 0x000000012828c824 */ /* 0x000fe200078e0a03 */
[----:B------:R-:W-:Y:S01]  /*24a0*/  IABS R45, R52 ;  /* 0x00000034002d7213 */ /* 0x000fe20000000000 */
[----:B------:R-:W-:Y:S01]  /*24b0*/  IMAD.MOV.U32 R46, RZ, RZ, R5 ;  /* 0x000000ffff2e7224 */ /* 0x000fe200078e0005 */
[----:B------:R-:W-:Y:S01]  /*24c0*/  ISETP.GT.U32.AND P4, PT, R3, R44, PT ;  /* 0x0000002c0300720c */ /* 0x000fe20003f84070 */
[----:B------:R-:W-:-:S02]  /*24d0*/  IMAD R125, R125, c[0x0][0x188], RZ ;  /* 0x000062007d7d7a24 */ /* 0x000fc400078e02ff */
[----:B------:R-:W-:-:S04]  /*24e0*/  IMAD.HI.U32 R38, R4, R45, RZ ;  /* 0x0000002d04267227 */ /* 0x000fc800078e00ff */
[----:B------:R-:W-:-:S04]  /*24f0*/  IMAD.HI.U32 R5, R4, R46, RZ ;  /* 0x0000002e04057227 */ /* 0x000fc800078e00ff */
[----:B------:R-:W-:Y:S01]  /*2500*/  @!P6 IMAD.IADD R42, R42, 0x1, -R3 ;  /* 0x000000012a2ae824 */ /* 0x000fe200078e0a03 */
[----:B------:R-:W-:Y:S01]  /*2510*/  ISETP.GE.AND P6, PT, R47, RZ, PT ;  /* 0x000000ff2f00720c */ /* 0x000fe20003fc6270 */
[----:B------:R-:W-:Y:S01]  /*2520*/  IMAD.MOV R38, RZ, RZ, -R38 ;  /* 0x000000ffff267224 */ /* 0x000fe200078e0a26 */
[----:B------:R-:W-:Y:S01]  /*2530*/  IABS R47, R54 ;  /* 0x00000036002f7213 */ /* 0x000fe20000000000 */
[----:B------:R-:W-:Y:S02]  /*2540*/  IMAD.MOV R5, RZ, RZ, -R5 ;  /* 0x000000ffff057224 */ /* 0x000fe400078e0a05 */
[--C-:B------:R-:W-:Y:S01]  /*2550*/  @!P5 IMAD.IADD R39, R39, 0x1, -R3.reuse ;  /* 0x000000012727d824 */ /* 0x100fe200078e0a03 */
[----:B------:R-:W-:Y:S01]  /*2560*/  ISETP.GT.U32.AND P5, PT, R3, R43, PT ;  /* 0x0000002b0300720c */ /* 0x000fe20003fa4070 */
[----:B------:R-:W-:Y:S01]  /*2570*/  @!P2 IMAD.IADD R41, R41, 0x1, -R3 ;  /* 0x000000012929a824 */ /* 0x000fe200078e0a03 */
[C---:B------:R-:W-:Y:S01]  /*2580*/  ISETP.GT.U32.AND P2, PT, R3.reuse, R42, PT ;  /* 0x0000002a0300720c */ /* 0x040fe20003f44070 */
[----:B------:R-:W-:-:S02]  /*2590*/  IMAD R45, R3, R38, R45 ;  /* 0x00000026032d7224 */ /* 0x000fc400078e022d */
[----:B------:R-:W-:Y:S02]  /*25a0*/  IMAD.MOV.U32 R38, RZ, RZ, R40 ;  /* 0x000000ffff267224 */ /* 0x000fe400078e0028 */
[----:B------:R-:W-:Y:S01]  /*25b0*/  @!P4 IMAD.IADD R44, R44, 0x1, -R3 ;  /* 0x000000012c2cc824 */ /* 0x000fe200078e0a03 */
[C---:B------:R-:W-:Y:S01]  /*25c0*/  ISETP.GT.U32.AND P4, PT, R3.reuse, R41, PT ;  /* 0x000000290300720c */ /* 0x040fe20003f84070 */
[----:B------:R-:W-:Y:S02]  /*25d0*/  IMAD R46, R3, R5, R46 ;  /* 0x00000005032e7224 */ /* 0x000fe400078e022e */
[----:B------:R-:W-:-:S04]  /*25e0*/  IMAD.HI.U32 R5, R4, R48, RZ ;  /* 0x0000003004057227 */ /* 0x000fc800078e00ff */
[----:B------:R-:W-:Y:S01]  /*25f0*/  @!P0 IMAD.MOV R38, RZ, RZ, -R38 ;  /* 0x000000ffff268224 */ /* 0x000fe200078e0a26 */
[----:B------:R-:W-:Y:S01]  /*2600*/  ISETP.GT.U32.AND P0, PT, R3, R44, PT ;  /* 0x0000002c0300720c */ /* 0x000fe20003f04070 */
[----:B------:R-:W-:Y:S02]  /*2610*/  IMAD.MOV R5, RZ, RZ, -R5 ;  /* 0x000000ffff057224 */ /* 0x000fe400078e0a05 */
[--C-:B------:R-:W-:Y:S02]  /*2620*/  @!P5 IMAD.IADD R43, R43, 0x1, -R3.reuse ;  /* 0x000000012b2bd824 */ /* 0x100fe400078e0a03 */
[----:B------:R-:W-:Y:S02]  /*2630*/  IMAD R48, R3, R5, R48 ;  /* 0x0000000503307224 */ /* 0x000fe400078e0230 */
[----:B------:R-:W-:Y:S01]  /*2640*/  @!P2 IMAD.IADD R42, R42, 0x1, -R3 ;  /* 0x000000012a2aa824 */ /* 0x000fe200078e0a03 */
[----:B------:R-:W-:Y:S01]  /*2650*/  ISETP.GE.AND P2, PT, R49, RZ, PT ;  /* 0x000000ff3100720c */ /* 0x000fe20003f46270 */
[----:B------:R-:W-:Y:S01]  /*2660*/  IMAD.HI.U32 R5, R4, R47, RZ ;  /* 0x0000002f04057227 */ /* 0x000fe200078e00ff */
[----:B------:R-:W-:-:S02]  /*2670*/  ISETP.GT.U32.AND P5, PT, R3, R43, PT ;  /* 0x0000002b0300720c */ /* 0x000fc40003fa4070 */
[----:B------:R-:W-:Y:S01]  /*2680*/  IADD3 R49, R2, 0x15, RZ ;  /* 0x0000001502317810 */ /* 0x000fe20007ffe0ff */
[----:B------:R-:W-:Y:S02]  /*2690*/  IMAD.MOV R40, RZ, RZ, -R5 ;  /* 0x000000ffff287224 */ /* 0x000fe400078e0a05 */
[----:B------:R-:W-:Y:S01]  /*26a0*/  @!P0 IMAD.IADD R44, R44, 0x1, -R3 ;  /* 0x000000012c2c8824 */ /* 0x000fe200078e0a03 */
[----:B------:R-:W-:Y:S01]  /*26b0*/  ISETP.GE.AND P0, PT, R50, RZ, PT ;  /* 0x000000ff3200720c */ /* 0x000fe20003f06270 */
[----:B------:R-:W-:Y:S01]  /*26c0*/  IMAD R47, R3, R40, R47 ;  /* 0x00000028032f7224 */ /* 0x000fe200078e022f */
[----:B------:R-:W-:Y:S01]  /*26d0*/  IABS R50, R49 ;  /* 0x0000003100327213 */ /* 0x000fe20000000000 */
[----:B------:R-:W-:Y:S02]  /*26e0*/  IMAD.MOV.U32 R40, RZ, RZ, R42 ;  /* 0x000000ffff287224 */ /* 0x000fe400078e002a */
[----:B------:R-:W-:Y:S02]  /*26f0*/  IMAD.MOV.U32 R42, RZ, RZ, R44 ;  /* 0x000000ffff2a7224 */ /* 0x000fe400078e002c */
[----:B------:R-:W-:Y:S01]  /*2700*/  @!P4 IMAD.IADD R41, R41, 0x1, -R3 ;  /* 0x000000012929c824 */ /* 0x000fe200078e0a03 */
[C---:B------:R-:W-:Y:S01]  /*2710*/  ISETP.GT.U32.AND P4, PT, R3.reuse, R45, PT ;  /* 0x0000002d0300720c */ /* 0x040fe20003f84070 */
[----:B------:R-:W-:Y:S01]  /*2720*/  @!P2 IMAD.MOV R42, RZ, RZ, -R42 ;  /* 0x000000ffff2aa224 */ /* 0x000fe200078e0a2a */
[----:B------:R-:W-:Y:S01]  /*2730*/  ISETP.GT.U32.AND P2, PT, R3, R47, PT ;  /* 0x0000002f0300720c */ /* 0x000fe20003f44070 */
[----:B------:R-:W-:-:S04]  /*2740*/  IMAD.HI.U32 R5, R4, R50, RZ ;  /* 0x0000003204057227 */ /* 0x000fc800078e00ff */
[----:B------:R-:W-:Y:S01]  /*2750*/  @!P5 IMAD.IADD R43, R43, 0x1, -R3 ;  /* 0x000000012b2bd824 */ /* 0x000fe200078e0a03 */
[C---:B------:R-:W-:Y:S01]  /*2760*/  ISETP.GT.U32.AND P5, PT, R3.reuse, R48, PT ;  /* 0x000000300300720c */ /* 0x040fe20003fa4070 */
[----:B------:R-:W-:Y:S01]  /*2770*/  @!P3 IMAD.MOV R39, RZ, RZ, -R39 ;  /* 0x000000ffff27b224 */ /* 0x000fe200078e0a27 */
[----:B------:R-:W-:Y:S01]  /*2780*/  ISETP.GT.U32.AND P3, PT, R3, R46, PT ;  /* 0x0000002e0300720c */ /* 0x000fe20003f64070 */
[----:B------:R-:W-:Y:S02]  /*2790*/  IMAD.MOV R5, RZ, RZ, -R5 ;  /* 0x000000ffff057224 */ /* 0x000fe400078e0a05 */
[--C-:B------:R-:W-:Y:S01]  /*27a0*/  @!P4 IMAD.IADD R45, R45, 0x1, -R3.reuse ;  /* 0x000000012d2dc824 */ /* 0x100fe200078e0a03 */
[----:B------:R-:W-:Y:S01]  /*27b0*/  ISETP.GE.AND P4, PT, R52, RZ, PT ;  /* 0x000000ff3400720c */ /* 0x000fe20003f86270 */
[----:B------:R-:W-:Y:S01]  /*27c0*/  IMAD R50, R3, R5, R50 ;  /* 0x0000000503327224 */ /* 0x000fe200078e0232 */
[----:B------:R-:W-:Y:S01]  /*27d0*/  IABS R52, R56 ;  /* 0x0000003800347213 */ /* 0x000fe20000000000 */
[----:B------:R-:W-:-:S02]  /*27e0*/  @!P2 IMAD.IADD R47, R47, 0x1, -R3 ;  /* 0x000000012f2fa824 */ /* 0x000fc400078e0a03 */
[----:B------:R-:W-:Y:S01]  /*27f0*/  @!P1 IMAD.MOV R40, RZ, RZ, -R40 ;  /* 0x000000ffff289224 */ /* 0x000fe200078e0a28 */
[C---:B------:R-:W-:Y:S01]  /*2800*/  ISETP.GT.U32.AND P2, PT, R3.reuse, R50, PT ;  /* 0x000000320300720c */ /* 0x040fe20003f44070 */
[--C-:B------:R-:W-:Y:S01]  /*2810*/  @!P5 IMAD.IADD R48, R48, 0x1, -R3.reuse ;  /* 0x000000013030d824 */ /* 0x100fe200078e0a03 */
[----:B------:R-:W-:Y:S01]  /*2820*/  ISETP.GT.U32.AND P5, PT, R3, R45, PT ;  /* 0x0000002d0300720c */ /* 0x000fe20003fa4070 */
[----:B------:R-:W-:Y:S01]  /*2830*/  @!P3 IMAD.IADD R46, R46, 0x1, -R3 ;  /* 0x000000012e2eb824 */ /* 0x000fe200078e0a03 */
[----:B------:R-:W-:Y:S01]  /*2840*/  ISETP.GE.AND P3, PT, R51, RZ, PT ;  /* 0x000000ff3300720c */ /* 0x000fe20003f66270 */
[C---:B------:R-:W-:Y:S01]  /*2850*/  IMAD.HI.U32 R5, R4.reuse, R52, RZ ;  /* 0x0000003404057227 */ /* 0x040fe200078e00ff */
[----:B------:R-:W-:Y:S02]  /*2860*/  IABS R51, R55 ;  /* 0x0000003700337213 */ /* 0x000fe40000000000 */
[C---:B------:R-:W-:Y:S01]  /*2870*/  ISETP.GT.U32.AND P1, PT, R3.reuse, R46, PT ;  /* 0x0000002e0300720c */ /* 0x040fe20003f24070 */
[----:B------:R-:W-:Y:S01]  /*2880*/  @!P6 IMAD.MOV R41, RZ, RZ, -R41 ;  /* 0x000000ffff29e224 */ /* 0x000fe200078e0a29 */
[----:B------:R-:W-:Y:S01]  /*2890*/  ISETP.GT.U32.AND P6, PT, R3, R48, PT ;  /* 0x000000300300720c */ /* 0x000fe20003fc4070 */
[----:B------:R-:W-:-:S04]  /*28a0*/  IMAD.HI.U32 R44, R4, R51, RZ ;  /* 0x00000033042c7227 */ /* 0x000fc800078e00ff */
[--C-:B------:R-:W-:Y:S01]  /*28b0*/  @!P2 IMAD.IADD R50, R50, 0x1, -R3.reuse ;  /* 0x000000013232a824 */ /* 0x100fe200078e0a03 */
[----:B------:R-:W-:Y:S01]  /*28c0*/  ISETP.GT.U32.AND P2, PT, R3, R47, PT ;  /* 0x0000002f0300720c */ /* 0x000fe20003f44070 */
[----:B------:R-:W-:Y:S02]  /*28d0*/  IMAD.MOV R44, RZ, RZ, -R44 ;  /* 0x000000ffff2c7224 */ /* 0x000fe400078e0a2c */
[----:B------:R-:W-:Y:S01]  /*28e0*/  @!P5 IMAD.IADD R45, R45, 0x1, -R3 ;  /* 0x000000012d2dd824 */ /* 0x000fe200078e0a03 */
[----:B------:R-:W-:Y:S01]  /*28f0*/  ISETP.GE.AND P5, PT, R49, RZ, PT ;  /* 0x000000ff3100720c */ /* 0x000fe20003fa6270 */
[C---:B------:R-:W-:Y:S02]  /*2900*/  IMAD R51, R3.reuse, R44, R51 ;  /* 0x0000002c03337224 */ /* 0x040fe400078e0233 */
[----:B------:R-:W-:Y:S02]  /*2910*/  IMAD.MOV R49, RZ, RZ, -R5 ;  /* 0x000000ffff317224 */ /* 0x000fe400078e0a05 */
[----:B------:R-:W-:Y:S01]  /*2920*/  @!P4 IMAD.MOV R45, RZ, RZ, -R45 ;  /* 0x000000ffff2dc224 */ /* 0x000fe200078e0a2d */
[C---:B------:R-:W-:Y:S01]  /*2930*/  ISETP.GT.U32.AND P4, PT, R3.reuse, R51, PT ;  /* 0x000000330300720c */ /* 0x040fe20003f84070 */
[----:B------:R-:W-:-:S02]  /*2940*/  IMAD R52, R3, R49, R52 ;  /* 0x0000003103347224 */ /* 0x000fc400078e0234 */
[----:B------:R-:W-:Y:S02]  /*2950*/  @!P2 IMAD.IADD R47, R47, 0x1, -R3 ;  /* 0x000000012f2fa824 */ /* 0x000fe400078e0a03 */
[----:B------:R-:W-:Y:S01]  /*2960*/  @!P0 IMAD.MOV R43, RZ, RZ, -R43 ;  /* 0x000000ffff2b8224 */ /* 0x000fe200078e0a2b */
[----:B------:R-:W-:Y:S01]  /*2970*/  ISETP.GT.U32.AND P2, PT, R3, R52, PT ;  /* 0x000000340300720c */ /* 0x000fe20003f44070 */
[--C-:B------:R-:W-:Y:S01]  /*2980*/  @!P1 IMAD.IADD R46, R46, 0x1, -R3.reuse ;  /* 0x000000012e2e9824 */ /* 0x100fe200078e0a03 */
[----:B------:R-:W-:Y:S01]  /*2990*/  ISETP.GE.AND P0, PT, R53, RZ, PT ;  /* 0x000000ff3500720c */ /* 0x000fe20003f06270 */
[--C-:B------:R-:W-:Y:S01]  /*29a0*/  @!P6 IMAD.IADD R48, R48, 0x1, -R3.reuse ;  /* 0x000000013030e824 */ /* 0x100fe200078e0a03 */
[----:B------:R-:W-:Y:S01]  /*29b0*/  IABS R53, R57 ;  /* 0x0000003900357213 */ /* 0x000fe20000000000 */
[----:B------:R-:W-:Y:S01]  /*29c0*/  IMAD.MOV.U32 R44, RZ, RZ, R46 ;  /* 0x000000ffff2c7224 */ /* 0x000fe200078e002e */
[----:B------:R-:W-:Y:S01]  /*29d0*/  ISETP.GE.AND P1, PT, R54, RZ, PT ;  /* 0x000000ff3600720c */ /* 0x000fe20003f26270 */
[----:B------:R-:W-:Y:S01]  /*29e0*/  @!P4 IMAD.IADD R51, R51, 0x1, -R3 ;  /* 0x000000013333c824 */ /* 0x000fe200078e0a03 */
[----:B------:R-:W-:Y:S01]  /*29f0*/  ISETP.GE.AND P6, PT, R55, RZ, PT ;  /* 0x000000ff3700720c */ /* 0x000fe20003fc6270 */
[----:B------:R-:W-:Y:S01]  /*2a00*/  IMAD.HI.U32 R5, R4, R53, RZ ;  /* 0x0000003504057227 */ /* 0x000fe200078e00ff */
[----:B------:R-:W-:-:S02]  /*2a10*/  IABS R54, R58 ;  /* 0x0000003a00367213 */ /* 0x000fc40000000000 */
[----:B------:R-:W-:Y:S01]  /*2a20*/  IABS R55, R59 ;  /* 0x0000003b00377213 */ /* 0x000fe20000000000 */
[----:B------:R-:W-:Y:S01]  /*2a30*/  IMAD.MOV.U32 R46, RZ, RZ, R48 ;  /* 0x000000ffff2e7224 */ /* 0x000fe200078e0030 */
[C---:B------:R-:W-:Y:S01]  /*2a40*/  ISETP.GT.U32.AND P4, PT, R3.reuse, R51, PT ;  /* 0x000000330300720c */ /* 0x040fe20003f84070 */
[----:B------:R-:W-:Y:S02]  /*2a50*/  @!P2 IMAD.IADD R52, R52, 0x1, -R3 ;  /* 0x000000013434a824 */ /* 0x000fe400078e0a03 */
[----:B------:R-:W-:Y:S02]  /*2a60*/  IMAD.MOV R48, RZ, RZ, -R5 ;  /* 0x000000ffff307224 */ /* 0x000fe400078e0a05 */
[----:B------:R-:W-:Y:S01]  /*2a70*/  IMAD.MOV.U32 R49, RZ, RZ, R55 ;  /* 0x000000ffff317224 */ /* 0x000fe200078e0037 */
[----:B------:R-:W-:Y:S01]  /*2a80*/  ISETP.GT.U32.AND P2, PT, R3, R52, PT ;  /* 0x000000340300720c */ /* 0x000fe20003f44070 */
[----:B------:R-:W-:Y:S01]  /*2a90*/  IMAD.HI.U32 R5, R4, R54, RZ ;  /* 0x0000003604057227 */ /* 0x000fe200078e00ff */
[----:B------:R-:W-:-:S03]  /*2aa0*/  IADD3 R55, R2, 0xf, RZ ;  /* 0x0000000f02377810 */ /* 0x000fc60007ffe0ff */
[----:B------:R-:W-:Y:S02]  /*2ab0*/  IMAD R53, R3, R48, R53 ;  /* 0x0000003003357224 */ /* 0x000fe400078e0235 */
[----:B------:R-:W-:-:S04]  /*2ac0*/  IMAD.HI.U32 R48, R4, R49, RZ ;  /* 0x0000003104307227 */ /* 0x000fc800078e00ff */
[----:B------:R-:W-:Y:S02]  /*2ad0*/  IMAD.MOV R5, RZ, RZ, -R5 ;  /* 0x000000ffff057224 */ /* 0x000fe400078e0a05 */
[----:B------:R-:W-:Y:S02]  /*2ae0*/  IMAD.MOV R48, RZ, RZ, -R48 ;  /* 0x000000ffff307224 */ /* 0x000fe400078e0a30 */
[C---:B------:R-:W-:Y:S02]  /*2af0*/  IMAD R54, R3.reuse, R5, R54 ;  /* 0x0000000503367224 */ /* 0x040fe400078e0236 */
[----:B------:R-:W-:Y:S01]  /*2b00*/  @!P3 IMAD.MOV R44, RZ, RZ, -R44 ;  /* 0x000000ffff2cb224 */ /* 0x000fe200078e0a2c */
[----:B------:R-:W-:Y:S01]  /*2b10*/  ISETP.GT.U32.AND P3, PT, R3, R50, PT ;  /* 0x000000320300720c */ /* 0x000fe20003f64070 */
[----:B------:R-:W-:Y:S01]  /*2b20*/  @!P4 IMAD.IADD R51, R51, 0x1, -R3 ;  /* 0x000000013333c824 */ /* 0x000fe200078e0a03 */
[C---:B------:R-:W-:Y:S01]  /*2b30*/  ISETP.GT.U32.AND P4, PT, R3.reuse, R54, PT ;  /* 0x000000360300720c */ /* 0x040fe20003f84070 */
[----:B------:R-:W-:-:S02]  /*2b40*/  IMAD R48, R3, R48, R49 ;  /* 0x0000003003307224 */ /* 0x000fc400078e0231 */
[----:B------:R-:W-:Y:S02]  /*2b50*/  @!P2 IMAD.IADD R52, R52, 0x1, -R3 ;  /* 0x000000013434a824 */ /* 0x000fe400078e0a03 */
[----:B------:R-:W-:Y:S01]  /*2b60*/  @!P0 IMAD.MOV R46, RZ, RZ, -R46 ;  /* 0x000000ffff2e8224 */ /* 0x000fe200078e0a2e */
[C---:B------:R-:W-:Y:S01]  /*2b70*/  ISETP.GT.U32.AND P2, PT, R3.reuse, R48, PT ;  /* 0x000000300300720c */ /* 0x040fe20003f44070 */
[----:B------:R-:W-:Y:S01]  /*2b80*/  @!P1 IMAD.MOV R47, RZ, RZ, -R47 ;  /* 0x000000ffff2f9224 */ /* 0x000fe200078e0a2f */
[----:B------:R-:W-:Y:S01]  /*2b90*/  ISETP.GE.AND P0, PT, R56, RZ, PT ;  /* 0x000000ff3800720c */ /* 0x000fe20003f06270 */
[----:B------:R-:W-:Y:S01]  /*2ba0*/  @!P6 IMAD.MOV R51, RZ, RZ, -R51 ;  /* 0x000000ffff33e224 */ /* 0x000fe200078e0a33 */
[----:B------:R-:W-:Y:S01]  /*2bb0*/  ISETP.GT.U32.AND P1, PT, R3, R53, PT ;  /* 0x000000350300720c */ /* 0x000fe20003f24070 */
[--C-:B------:R-:W-:Y:S01]  /*2bc0*/  @!P3 IMAD.IADD R50, R50, 0x1, -R3.reuse ;  /* 0x000000013232b824 */ /* 0x100fe200078e0a03 */
[----:B------:R-:W-:Y:S01]  /*2bd0*/  ISETP.GE.AND P3, PT, R57, RZ, PT ;  /* 0x000000ff3900720c */ /* 0x000fe20003f66270 */
[--C-:B------:R-:W-:Y:S01]  /*2be0*/  @!P4 IMAD.IADD R54, R54, 0x1, -R3.reuse ;  /* 0x000000013636c824 */ /* 0x100fe200078e0a03 */
[----:B------:R-:W-:Y:S01]  /*2bf0*/  IADD3 R57, R2, 0xe, RZ ;  /* 0x0000000e02397810 */ /* 0x000fe20007ffe0ff */
[----:B------:R-:W-:Y:S01]  /*2c00*/  @!P5 IMAD.MOV R50, RZ, RZ, -R50 ;  /* 0x000000ffff32d224 */ /* 0x000fe200078e0a32 */
[----:B------:R-:W-:Y:S01]  /*2c10*/  IABS R56, R55 ;  /* 0x0000003700387213 */ /* 0x000fe20000000000 */
[----:B------:R-:W-:Y:S01]  /*2c20*/  IMAD R123, R123, c[0x0][0x188], RZ ;  /* 0x000062007b7b7a24 */ /* 0x000fe200078e02ff */
[----:B------:R-:W-:Y:S01]  /*2c30*/  ISETP.GE.AND P5, PT, R58, RZ, PT ;  /* 0x000000ff3a00720c */ /* 0x000fe20003fa6270 */
[----:B------:R-:W-:Y:S01]  /*2c40*/  @!P2 IMAD.IADD R48, R48, 0x1, -R3 ;  /* 0x000000013030a824 */ /* 0x000fe200078e0a03 */
[----:B------:R-:W-:Y:S01]  /*2c50*/  IABS R58, R57 ;  /* 0x00000039003a7213 */ /* 0x000fe20000000000 */
[----:B------:R-:W-:Y:S01]  /*2c60*/  IMAD.HI.U32 R5, R4, R56, RZ ;  /* 0x0000003804057227 */ /* 0x000fe200078e00ff */
[----:B------:R-:W-:-:S02]  /*2c70*/  ISETP.GT.U32.AND P4, PT, R3, R54, PT ;  /* 0x000000360300720c */ /* 0x000fc40003f84070 */
[----:B------:R-:W-:Y:S01]  /*2c80*/  ISETP.GT.U32.AND P2, PT, R3, R48, PT ;  /* 0x000000300300720c */ /* 0x000fe20003f44070 */
[----:B------:R-:W-:Y:S01]  /*2c90*/  IMAD.HI.U32 R49, R4, R58, RZ ;  /* 0x0000003a04317227 */ /* 0x000fe200078e00ff */
[----:B------:R-:W-:Y:S02]  /*2ca0*/  ISETP.GE.AND P6, PT, R59, RZ, PT ;  /* 0x000000ff3b00720c */ /* 0x000fe40003fc6270 */
[----:B------:R-:W-:Y:S01]  /*2cb0*/  IABS R59, c[0x0][0x178] ;  /* 0x00005e00003b7a13 */ /* 0x000fe20000000000 */
[----:B------:R-:W-:Y:S02]  /*2cc0*/  IMAD.MOV R5, RZ, RZ, -R5 ;  /* 0x000000ffff057224 */ /* 0x000fe400078e0a05 */
[----:B------:R-:W-:Y:S02]  /*2cd0*/  @!P1 IMAD.IADD R53, R53, 0x1, -R3 ;  /* 0x0000000135359824 */ /* 0x000fe400078e0a03 */
[----:B------:R-:W-:Y:S02]  /*2ce0*/  IMAD.MOV R49, RZ, RZ, -R49 ;  /* 0x000000ffff317224 */ /* 0x000fe400078e0a31 */
[C---:B------:R-:W-:Y:S01]  /*2cf0*/  IMAD R56, R3.reuse, R5, R56 ;  /* 0x0000000503387224 */ /* 0x040fe200078e0238 */
[C---:B------:R-:W-:Y:S01]  /*2d00*/  ISETP.GT.U32.AND P1, PT, R3.reuse, R53, PT ;  /* 0x000000350300720c */ /* 0x040fe20003f24070 */
[C---:B------:R-:W-:Y:S01]  /*2d10*/  IMAD R58, R3.reuse, R49, R58 ;  /* 0x00000031033a7224 */ /* 0x040fe200078e023a */
[----:B------:R-:W-:Y:S01]  /*2d20*/  IADD3 R5, R2, 0xd, RZ ;  /* 0x0000000d02057810 */ /* 0x000fe20007ffe0ff */
[--C-:B------:R-:W-:Y:S01]  /*2d30*/  @!P4 IMAD.IADD R54, R54, 0x1, -R3.reuse ;  /* 0x000000013636c824 */ /* 0x100fe200078e0a03 */
[C---:B------:R-:W-:Y:S01]  /*2d40*/  ISETP.GT.U32.AND P4, PT, R3.reuse, R56, PT ;  /* 0x000000380300720c */ /* 0x040fe20003f84070 */
[--C-:B------:R-:W-:Y:S01]  /*2d50*/  @!P2 IMAD.IADD R48, R48, 0x1, -R3.reuse ;  /* 0x000000013030a824 */ /* 0x100fe200078e0a03 */
[----:B------:R-:W-:Y:S01]  /*2d60*/  ISETP.GT.U32.AND P2, PT, R3, R58, PT ;  /* 0x0000003a0300720c */ /* 0x000fe20003f44070 */
[----:B------:R-:W-:Y:S01]  /*2d70*/  @!P5 IMAD.MOV R54, RZ, RZ, -R54 ;  /* 0x000000ffff36d224 */ /* 0x000fe200078e0a36 */
[----:B------:R-:W-:Y:S01]  /*2d80*/  IADD3 R49, R2, 0xc, RZ ;  /* 0x0000000c02317810 */ /* 0x000fe20007ffe0ff */
[----:B------:R-:W-:Y:S01]  /*2d90*/  IMAD.MOV.U32 R60, RZ, RZ, R48 ;  /* 0x000000ffff3c7224 */ /* 0x000fe200078e0030 */
[----:B------:R-:W-:Y:S01]  /*2da0*/  IABS R66, R5 ;  /* 0x0000000500427213 */ /* 0x000fe20000000000 */
[----:B------:R-:W-:Y:S01]  /*2db0*/  @!P0 IMAD.MOV R52, RZ, RZ, -R52 ;  /* 0x000000ffff348224 */ /* 0x000fe200078e0a34 */
[----:B------:R-:W-:Y:S01]  /*2dc0*/  IABS R68, R49 ;  /* 0x0000003100447213 */ /* 0x000fe20000000000 */
[--C-:B------:R-:W-:Y:S01]  /*2dd0*/  @!P1 IMAD.IADD R53, R53, 0x1, -R3.reuse ;  /* 0x0000000135359824 */ /* 0x100fe200078e0a03 */
[----:B------:R-:W-:Y:S01]  /*2de0*/  ISETP.GE.AND P5, PT, R49, RZ, PT ;  /* 0x000000ff3100720c */ /* 0x000fe20003fa6270 */
[----:B------:R-:W-:Y:S01]  /*2df0*/  @!P6 IMAD.MOV R60, RZ, RZ, -R60 ;  /* 0x000000ffff3ce224 */ /* 0x000fe200078e0a3c */
[----:B------:R-:W-:Y:S01]  /*2e00*/  ISETP.GE.AND P1, PT, R57, RZ, PT ;  /* 0x000000ff3900720c */ /* 0x000fe20003f26270 */
[----:B------:R-:W-:Y:S01]  /*2e10*/  @!P4 IMAD.IADD R56, R56, 0x1, -R3 ;  /* 0x000000013838c824 */ /* 0x000fe200078e0a03 */
[----:B------:R-:W-:Y:S01]  /*2e20*/  IADD3 R57, R2, 0xb, RZ ;  /* 0x0000000b02397810 */ /* 0x000fe20007ffe0ff */
[----:B------:R-:W-:Y:S01]  /*2e30*/  @!P3 IMAD.MOV R53, RZ, RZ, -R53 ;  /* 0x000000ffff35b224 */ /* 0x000fe200078e0a35 */
[----:B------:R-:W-:Y:S01]  /*2e40*/  ISETP.GE.AND P3, PT, R5, RZ, PT ;  /* 0x000000ff0500720c */ /* 0x000fe20003f66270 */
[----:B------:R-:W-:Y:S01]  /*2e50*/  @!P2 IMAD.IADD R58, R58, 0x1, -R3 ;  /* 0x000000013a3aa824 */ /* 0x000fe200078e0a03 */
[----:B------:R-:W-:Y:S01]  /*2e60*/  ISETP.GT.U32.AND P4, PT, R3, R56, PT ;  /* 0x000000380300720c */ /* 0x000fe20003f84070 */
[----:B------:R-:W-:Y:S01]  /*2e70*/  IMAD.HI.U32 R5, R4, R66, RZ ;  /* 0x0000004204057227 */ /* 0x000fe200078e00ff */
[----:B------:R-:W-:-:S02]  /*2e80*/  IABS R70, R57 ;  /* 0x0000003900467213 */ /* 0x000fc40000000000 */
[----:B------:R-:W-:Y:S01]  /*2e90*/  ISETP.GT.U32.AND P2, PT, R3, R58, PT ;  /* 0x0000003a0300720c */ /* 0x000fe20003f44070 */
[----:B------:R-:W-:Y:S01]  /*2ea0*/  IMAD.HI.U32 R49, R4, R68, RZ ;  /* 0x0000004404317227 */ /* 0x000fe200078e00ff */
[----:B------:R-:W-:Y:S02]  /*2eb0*/  ISETP.GE.AND P0, PT, R55, RZ, PT ;  /* 0x000000ff3700720c */ /* 0x000fe40003f06270 */
[----:B------:R-:W-:Y:S01]  /*2ec0*/  ISETP.GE.AND P6, PT, R57, RZ, PT ;  /* 0x000000ff3900720c */ /* 0x000fe20003fc6270 */
[----:B------:R-:W-:Y:S02]  /*2ed0*/  IMAD.MOV R48, RZ, RZ, -R5 ;  /* 0x000000ffff307224 */ /* 0x000fe400078e0a05 */
[----:B------:R-:W-:Y:S02]  /*2ee0*/  IMAD.MOV R49, RZ, RZ, -R49 ;  /* 0x000000ffff317224 */ /* 0x000fe400078e0a31 */
[----:B------:R-:W-:Y:S02]  /*2ef0*/  IMAD R66, R3, R48, R66 ;  /* 0x0000003003427224 */ /* 0x000fe400078e0242 */
[----:B------:R-:W-:-:S02]  /*2f00*/  @!P4 IMAD.IADD R56, R56, 0x1, -R3 ;  /* 0x000000013838c824 */ /* 0x000fc400078e0a03 */
[C---:B------:R-:W-:Y:S01]  /*2f10*/  IMAD R68, R3.reuse, R49, R68 ;  /* 0x0000003103447224 */ /* 0x040fe200078e0244 */
[----:B------:R-:W-:Y:S01]  /*2f20*/  ISETP.GT.U32.AND P4, PT, R3, R66, PT ;  /* 0x000000420300720c */ /* 0x000fe20003f84070 */
[----:B------:R-:W-:-:S04]  /*2f30*/  IMAD.HI.U32 R55, R4, R70, RZ ;  /* 0x0000004604377227 */ /* 0x000fc800078e00ff */
[----:B------:R-:W-:Y:S01]  /*2f40*/  @!P2 IMAD.IADD R58, R58, 0x1, -R3 ;  /* 0x000000013a3aa824 */ /* 0x000fe200078e0a03 */
[----:B------:R-:W-:Y:S01]  /*2f50*/  ISETP.GT.U32.AND P2, PT, R3, R68, PT ;  /* 0x000000440300720c */ /* 0x000fe20003f44070 */
[----:B------:R-:W-:Y:S02]  /*2f60*/  IMAD.MOV R55, RZ, RZ, -R55 ;  /* 0x000000ffff377224 */ /* 0x000fe400078e0a37 */
[----:B------:R-:W-:-:S04]  /*2f70*/  IMAD.HI.U32 R5, R4, R72, RZ ;  /* 0x0000004804057227 */ /* 0x000fc800078e00ff */
[C---:B------:R-:W-:Y:S01]  /*2f80*/  IMAD R70, R3.reuse, R55, R70 ;  /* 0x0000003703467224 */ /* 0x040fe200078e0246 */
[----:B------:R-:W-:Y:S01]  /*2f90*/  IABS R55, R63 ;  /* 0x0000003f00377213 */ /* 0x000fe20000000000 */
[----:B------:R-:W-:Y:S02]  /*2fa0*/  @!P4 IMAD.IADD R66, R66, 0x1, -R3 ;  /* 0x000000014242c824 */ /* 0x000fe400078e0a03 */
[----:B------:R-:W-:Y:S01]  /*2fb0*/  IMAD.MOV R5, RZ, RZ, -R5 ;  /* 0x000000ffff057224 */ /* 0x000fe200078e0a05 */
[C---:B------:R-:W-:Y:S01]  /*2fc0*/  ISETP.GT.U32.AND P4, PT, R3.reuse, R70, PT ;  /* 0x000000460300720c */ /* 0x040fe20003f84070 */
[----:B------:R-:W-:Y:S01]  /*2fd0*/  @!P2 IMAD.IADD R68, R68, 0x1, -R3 ;  /* 0x000000014444a824 */ /* 0x000fe200078e0a03 */
[C---:B------:R-:W-:Y:S01]  /*2fe0*/  ISETP.GT.U32.AND P2, PT, R3.reuse, R66, PT ;  /* 0x000000420300720c */ /* 0x040fe20003f44070 */
[----:B------:R-:W-:Y:S02]  /*2ff0*/  IMAD R72, R3, R5, R72 ;  /* 0x0000000503487224 */ /* 0x000fe400078e0248 */
[----:B------:R-:W-:-:S04]  /*3000*/  IMAD.HI.U32 R5, R4, R55, RZ ;  /* 0x0000003704057227 */ /* 0x000fc800078e00ff */
[----:B------:R-:W-:Y:S02]  /*3010*/  IMAD.MOV.U32 R62, RZ, RZ, R56 ;  /* 0x000000ffff3e7224 */ /* 0x000fe400078e0038 */
[----:B------:R-:W-:-:S04]  /*3020*/  IMAD.HI.U32 R48, R4, R76, RZ ;  /* 0x0000004c04307227 */ /* 0x000fc800078e00ff */
[--C-:B------:R-:W-:Y:S01]  /*3030*/  @!P4 IMAD.IADD R70, R70, 0x1, -R3.reuse ;  /* 0x000000014646c824 */ /* 0x100fe200078e0a03 */
[C---:B------:R-:W-:Y:S01]  /*3040*/  ISETP.GT.U32.AND P4, PT, R3.reuse, R68, PT ;  /* 0x000000440300720c */ /* 0x040fe20003f84070 */
[----:B------:R-:W-:Y:S01]  /*3050*/  @!P2 IMAD.IADD R66, R66, 0x1, -R3 ;  /* 0x000000014242a824 */ /* 0x000fe200078e0a03 */
[C---:B------:R-:W-:Y:S01]  /*3060*/  ISETP.GT.U32.AND P2, PT, R3.reuse, R72, PT ;  /* 0x000000480300720c */ /* 0x040fe20003f44070 */
[----:B------:R-:W-:Y:S02]  /*3070*/  IMAD.MOV R56, RZ, RZ, -R5 ;  /* 0x000000ffff387224 */ /* 0x000fe400078e0a05 */
[----:B------:R-:W-:Y:S02]  /*3080*/  IMAD.MOV R57, RZ, RZ, -R48 ;  /* 0x000000ffff397224 */ /* 0x000fe400078e0a30 */
[C---:B------:R-:W-:Y:S01]  /*3090*/  IMAD R56, R3.reuse, R56, R55 ;  /* 0x0000003803387224 */ /* 0x040fe200078e0237 */
[----:B------:R-:W0:Y:S01]  /*30a0*/  I2F.RP R48, R59 ;  /* 0x0000003b00307306 */ /* 0x000e220000209400 */
[----:B------:R-:W-:Y:S01]  /*30b0*/  IMAD R76, R3, R57, R76 ;  /* 0x00000039034c7224 */ /* 0x000fe200078e024c */
[----:B------:R-:W-:Y:S01]  /*30c0*/  IADD3 R55, R2, 0x2, RZ ;  /* 0x0000000202377810 */ /* 0x000fe20007ffe0ff */
[----:B------:R-:W-:-:S03]  /*30d0*/  IMAD.HI.U32 R5, R4, R80, RZ ;  /* 0x0000005004057227 */ /* 0x000fc600078e00ff */
[----:B------:R-:W-:Y:S01]  /*30e0*/  IABS R88, R55 ;  /* 0x0000003700587213 */ /* 0x000fe20000000000 */
[--C-:B------:R-:W-:Y:S01]  /*30f0*/  @!P4 IMAD.IADD R68, R68, 0x1, -R3.reuse ;  /* 0x000000014444c824 */ /* 0x100fe200078e0a03 */
[C---:B------:R-:W-:Y:S01]  /*3100*/  ISETP.GT.U32.AND P4, PT, R3.reuse, R56, PT ;  /* 0x000000380300720c */ /* 0x040fe20003f84070 */
[----:B------:R-:W-:Y:S01]  /*3110*/  @!P2 IMAD.IADD R72, R72, 0x1, -R3 ;  /* 0x000000014848a824 */ /* 0x000fe200078e0a03 */
[----:B------:R-:W-:Y:S01]  /*3120*/  ISETP.GT.U32.AND P2, PT, R3, R76, PT ;  /* 0x0000004c0300720c */ /* 0x000fe20003f44070 */
[----:B------:R-:W-:-:S04]  /*3130*/  IMAD.HI.U32 R49, R4, R78, RZ ;  /* 0x0000004e04317227 */ /* 0x000fc800078e00ff */
[----:B------:R-:W-:Y:S01]  /*3140*/  IMAD.MOV R5, RZ, RZ, -R5 ;  /* 0x000000ffff057224 */ /* 0x000fe200078e0a05 */
[----:B0-----:R-:W0:Y:S01]  /*3150*/  MUFU.RCP R48, R48 ;  /* 0x0000003000307308 */ /* 0x001e220000001000 */
[----:B------:R-:W-:Y:S02]  /*3160*/  IMAD.MOV R49, RZ, RZ, -R49 ;  /* 0x000000ffff317224 */ /* 0x000fe400078e0a31 */
[C---:B------:R-:W-:Y:S01]  /*3170*/  IMAD R80, R3.reuse, R5, R80 ;  /* 0x0000000503507224 */ /* 0x040fe200078e0250 */
[----:B------:R-:W-:Y:S01]  /*3180*/  IABS R5, R71 ;  /* 0x0000004700057213 */ /* 0x000fe20000000000 */
[--C-:B------:R-:W-:Y:S01]  /*3190*/  @!P4 IMAD.IADD R56, R56, 0x1, -R3.reuse ;  /* 0x000000013838c824 */ /* 0x100fe200078e0a03 */
[C---:B------:R-:W-:Y:S01]  /*31a0*/  ISETP.GT.U32.AND P4, PT, R3.reuse, R72, PT ;  /* 0x000000480300720c */ /* 0x040fe20003f84070 */
[----:B------:R-:W-:Y:S02]  /*31b0*/  @!P2 IMAD.IADD R76, R76, 0x1, -R3 ;  /* 0x000000014c4ca824 */ /* 0x000fe400078e0a03 */
[C---:B------:R-:W-:Y:S01]  /*31c0*/  IMAD R78, R3.reuse, R49, R78 ;  /* 0x00000031034e7224 */ /* 0x040fe200078e024e */
[----:B------:R-:W-:Y:S01]  /*31d0*/  ISETP.GT.U32.AND P2, PT, R3, R56, PT ;  /* 0x000000380300720c */ /* 0x000fe20003f44070 */
[----:B------:R-:W-:-:S02]  /*31e0*/  IMAD.MOV.U32 R64, RZ, RZ, R58 ;  /* 0x000000ffff407224 */ /* 0x000fc400078e003a */
[----:B------:R-:W-:Y:S02]  /*31f0*/  IMAD.MOV.U32 R58, RZ, RZ, R5 ;  /* 0x000000ffff3a7224 */ /* 0x000fe400078e0005 */
[----:B------:R-:W-:Y:S01]  /*3200*/  @!P0 IMAD.MOV R62, RZ, RZ, -R62 ;  /* 0x000000ffff3e8224 */ /* 0x000fe200078e0a3e */
[----:B0-----:R-:W-:Y:S01]  /*3210*/  IADD3 R49, R48, 0xffffffe, RZ ;  /* 0x0ffffffe30317810 */ /* 0x001fe20007ffe0ff */
[----:B------:R-:W-:Y:S01]  /*3220*/  IMAD.HI.U32 R48, R4, R84, RZ ;  /* 0x0000005404307227 */ /* 0x000fe200078e00ff */
[----:B------:R-:W-:-:S03]  /*3230*/  ISETP.GT.U32.AND P0, PT, R3, R70, PT ;  /* 0x000000460300720c */ /* 0x000fc60003f04070 */
[----:B------:R-:W-:Y:S01]  /*3240*/  IMAD.MOV R57, RZ, RZ, -R48 ;  /* 0x000000ffff397224 */ /* 0x000fe200078e0a30 */
[----:B------:R-:W0:Y:S01]  /*3250*/  F2I.FTZ.U32.TRUNC.NTZ R49, R49 ;  /* 0x0000003100317305 */ /* 0x000e22000021f000 */
[----:B------:R-:W-:Y:S01]  /*3260*/  @!P2 IMAD.IADD R56, R56, 0x1, -R3 ;  /* 0x000000013838a824 */ /* 0x000fe200078e0a03 */
[C---:B------:R-:W-:Y:S01]  /*3270*/  ISETP.GT.U32.AND P2, PT, R3.reuse, R80, PT ;  /* 0x000000500300720c */ /* 0x040fe20003f44070 */
[----:B------:R-:W-:Y:S02]  /*3280*/  IMAD R84, R3, R57, R84 ;  /* 0x0000003903547224 */ /* 0x000fe400078e0254 */
[----:B------:R-:W-:-:S04]  /*3290*/  IMAD.HI.U32 R48, R4, R88, RZ ;  /* 0x0000005804307227 */ /* 0x000fc800078e00ff */
[----:B------:R-:W-:Y:S01]  /*32a0*/  @!P4 IMAD.IADD R72, R72, 0x1, -R3 ;  /* 0x000000014848c824 */ /* 0x000fe200078e0a03 */
[----:B------:R-:W-:Y:S01]  /*32b0*/  ISETP.GT.U32.AND P4, PT, R3, R78, PT ;  /* 0x0000004e0300720c */ /* 0x000fe20003f84070 */
[----:B------:R-:W-:-:S04]  /*32c0*/  IMAD.HI.U32 R5, R4, R58, RZ ;  /* 0x0000003a04057227 */ /* 0x000fc800078e00ff */
[----:B------:R-:W-:Y:S01]  /*32d0*/  @!P2 IMAD.IADD R80, R80, 0x1, -R3 ;  /* 0x000000015050a824 */ /* 0x000fe200078e0a03 */
[C---:B------:R-:W-:Y:S01]  /*32e0*/  ISETP.GT.U32.AND P2, PT, R3.reuse, R84, PT ;  /* 0x000000540300720c */ /* 0x040fe20003f44070 */
[----:B------:R-:W-:Y:S02]  /*32f0*/  IMAD.MOV R48, RZ, RZ, -R48 ;  /* 0x000000ffff307224 */ /* 0x000fe400078e0a30 */
[----:B------:R-:W-:Y:S02]  /*3300*/  IMAD.MOV R5, RZ, RZ, -R5 ;  /* 0x000000ffff057224 */ /* 0x000fe400078e0a05 */
[C---:B------:R-:W-:Y:S02]  /*3310*/  IMAD R88, R3.reuse, R48, R88 ;  /* 0x0000003003587224 */ /* 0x040fe400078e0258 */
[C---:B------:R-:W-:Y:S02]  /*3320*/  IMAD R58, R3.reuse, R5, R58 ;  /* 0x00000005033a7224 */ /* 0x040fe400078e023a */
[----:B------:R-:W-:Y:S01]  /*3330*/  @!P1 IMAD.MOV R64, RZ, RZ, -R64 ;  /* 0x000000ffff409224 */ /* 0x000fe200078e0a40 */
[C---:B------:R-:W-:Y:S01]  /*3340*/  ISETP.GT.U32.AND P1, PT, R3.reuse, R76, PT ;  /* 0x0000004c0300720c */ /* 0x040fe20003f24070 */
[--C-:B------:R-:W-:Y:S01]  /*3350*/  @!P4 IMAD.IADD R78, R78, 0x1, -R3.reuse ;  /* 0x000000014e4ec824 */ /* 0x100fe200078e0a03 */
[C---:B------:R-:W-:Y:S01]  /*3360*/  ISETP.GT.U32.AND P4, PT, R3.reuse, R58, PT ;  /* 0x0000003a0300720c */ /* 0x040fe20003f84070 */
[----:B------:R-:W-:Y:S01]  /*3370*/  @!P2 IMAD.IADD R84, R84, 0x1, -R3 ;  /* 0x000000015454a824 */ /* 0x000fe200078e0a03 */
[----:B------:R-:W-:Y:S01]  /*3380*/  ISETP.GT.U32.AND P2, PT, R3, R88, PT ;  /* 0x000000580300720c */ /* 0x000fe20003f44070 */
[----:B------:R-:W-:-:S04]  /*3390*/  IMAD.HI.U32 R5, R4, R86, RZ ;  /* 0x0000005604057227 */ /* 0x000fc800078e00ff */
[----:B0-----:R-:W-:Y:S02]  /*33a0*/  IMAD.MOV R57, RZ, RZ, -R49 ;  /* 0x000000ffff397224 */ /* 0x001fe400078e0a31 */
[----:B------:R-:W-:Y:S02]  /*33b0*/  IMAD.MOV R5, RZ, RZ, -R5 ;  /* 0x000000ffff057224 */ /* 0x000fe400078e0a05 */
[----:B------:R-:W-:Y:S01]  /*33c0*/  IMAD.MOV.U32 R48, RZ, RZ, R57 ;  /* 0x000000ffff307224 */ /* 0x000fe200078e0039 */
[----:B------:R-:W-:Y:S01]  /*33d0*/  IABS R57, R2 ;  /* 0x0000000200397213 */ /* 0x000fe20000000000 */
[C---:B------:R-:W-:Y:S02]  /*33e0*/  IMAD R86, R3.reuse, R5, R86 ;  /* 0x0000000503567224 */ /* 0x040fe400078e0256 */
[--C-:B------:R-:W-:Y:S01]  /*33f0*/  @!P2 IMAD.IADD R88, R88, 0x1, -R3.reuse ;  /* 0x000000015858a824 */ /* 0x100fe200078e0a03 */
[C---:B------:R-:W-:Y:S01]  /*3400*/  ISETP.GT.U32.AND P2, PT, R3.reuse, R78, PT ;  /* 0x0000004e0300720c */ /* 0x040fe20003f44070 */
[----:B------:R-:W-:Y:S01]  /*3410*/  @!P3 IMAD.MOV R66, RZ, RZ, -R66 ;  /* 0x000000ffff42b224 */ /* 0x000fe200078e0a42 */
[----:B------:R-:W-:Y:S01]  /*3420*/  ISETP.GT.U32.AND P3, PT, R3, R80, PT ;  /* 0x000000500300720c */ /* 0x000fe20003f64070 */
[----:B------:R-:W-:Y:S01]  /*3430*/  @!P0 IMAD.IADD R70, R70, 0x1, -R3 ;  /* 0x0000000146468824 */ /* 0x000fe200078e0a03 */
[----:B------:R-:W-:Y:S01]  /*3440*/  ISETP.GE.AND P0, PT, R61, RZ, PT ;  /* 0x000000ff3d00720c */ /* 0x000fe20003f06270 */
[----:B------:R-:W-:-:S04]  /*3450*/  IMAD.HI.U32 R5, R4, R90, RZ ;  /* 0x0000005a04057227 */ /* 0x000fc800078e00ff */
[----:B------:R-:W-:-:S04]  /*3460*/  IMAD.HI.U32 R4, R4, R57, RZ ;  /* 0x0000003904047227 */ /* 0x000fc800078e00ff */
[--C-:B------:R-:W-:Y:S01]  /*3470*/  @!P1 IMAD.IADD R76, R76, 0x1, -R3.reuse ;  /* 0x000000014c4c9824 */ /* 0x100fe200078e0a03 */
[----:B------:R-:W-:Y:S01]  /*3480*/  ISETP.GE.AND P1, PT, R63, RZ, PT ;  /* 0x000000ff3f00720c */ /* 0x000fe20003f26270 */
[----:B------:R-:W-:Y:S01]  /*3490*/  IMAD R61, R48, R59, RZ ;  /* 0x0000003b303d7224 */ /* 0x000fe200078e02ff */
[----:B------:R-:W-:Y:S01]  /*34a0*/  IABS R63, R100 ;  /* 0x00000064003f7213 */ /* 0x000fe20000000000 */
[----:B------:R-:W-:Y:S01]  /*34b0*/  @!P4 IMAD.IADD R58, R58, 0x1, -R3 ;  /* 0x000000013a3ac824 */ /* 0x000fe200078e0a03 */
[----:B------:R-:W-:Y:S01]  /*34c0*/  ISETP.GT.U32.AND P4, PT, R3, R86, PT ;  /* 0x000000560300720c */ /* 0x000fe20003f84070 */
[----:B------:R-:W-:Y:S02]  /*34d0*/  IMAD.MOV.U32 R48, RZ, RZ, RZ ;  /* 0x000000ffff307224 */ /* 0x000fe400078e00ff */
[----:B------:R-:W-:Y:S02]  /*34e0*/  IMAD.MOV R5, RZ, RZ, -R5 ;  /* 0x000000ffff057224 */ /* 0x000fe400078e0a05 */
[----:B------:R-:W-:-:S02]  /*34f0*/  IMAD.MOV R4, RZ, RZ, -R4 ;  /* 0x000000ffff047224 */ /* 0x000fc400078e0a04 */
[----:B------:R-:W-:-:S04]  /*3500*/  IMAD.HI.U32 R48, R49, R61, R48 ;  /* 0x0000003d31307227 */ /* 0x000fc800078e0030 */
[----:B------:R-:W-:Y:S02]  /*3510*/  IMAD.MOV.U32 R74, RZ, RZ, R56 ;  /* 0x000000ffff4a7224 */ /* 0x000fe400078e0038 */
[----:B------:R-:W-:Y:S02]  /*3520*/  IMAD.MOV.U32 R49, RZ, RZ, R63 ;  /* 0x000000ffff317224 */ /* 0x000fe400078e003f */
[C---:B------:R-:W-:Y:S02]  /*3530*/  IMAD R90, R3.reuse, R5, R90 ;  /* 0x00000005035a7224 */ /* 0x040fe400078e025a */
[----:B------:R-:W-:Y:S01]  /*3540*/  IMAD R56, R3, R4, R57 ;  /* 0x0000000403387224 */ /* 0x000fe200078e0239 */
[----:B------:R-:W-:Y:S01]  /*3550*/  LOP3.LUT R57, RZ, c[0x0][0x17c], RZ, 0x33, !PT ;  /* 0x00005f00ff397a12 */ /* 0x000fe200078e33ff */
[----:B------:R-:W-:-:S04]  /*3560*/  IMAD.HI.U32 R48, R48, R49, RZ ;  /* 0x0000003130307227 */ /* 0x000fc800078e00ff */
[--C-:B------:R-:W-:Y:S01]  /*3570*/  @!P2 IMAD.IADD R78, R78, 0x1, -R3.reuse ;  /* 0x000000014e4ea824 */ /* 0x100fe200078e0a03 */
[C---:B------:R-:W-:Y:S01]  /*3580*/  ISETP.GT.U32.AND P2, PT, R3.reuse, R90, PT ;  /* 0x0000005a0300720c */ /* 0x040fe20003f44070 */
[--C-:B------:R-:W-:Y:S01]  /*3590*/  @!P3 IMAD.IADD R80, R80, 0x1, -R3.reuse ;  /* 0x000000015050b824 */ /* 0x100fe200078e0a03 */
[----:B------:R-:W-:Y:S01]  /*35a0*/  ISETP.GT.U32.AND P3, PT, R3, R56, PT ;  /* 0x000000380300720c */ /* 0x000fe20003f64070 */
[----:B------:R-:W-:Y:S01]  /*35b0*/  @!P4 IMAD.IADD R86, R86, 0x1, -R3 ;  /* 0x000000015656c824 */ /* 0x000fe200078e0a03 */
[----:B------:R-:W-:Y:S01]  /*35c0*/  ISETP.GE.AND P4, PT, R65, RZ, PT ;  /* 0x000000ff4100720c */ /* 0x000fe20003f86270 */
[----:B------:R-:W-:Y:S02]  /*35d0*/  IMAD.MOV R48, RZ, RZ, -R48 ;  /* 0x000000ffff307224 */ /* 0x000fe400078e0a30 */
[----:B------:R-:W-:Y:S01]  /*35e0*/  @!P0 IMAD.MOV R72, RZ, RZ, -R72 ;  /* 0x000000ffff488224 */ /* 0x000fe200078e0a48 */
[----:B------:R-:W-:Y:S01]  /*35f0*/  ISETP.GT.U32.AND P0, PT, R3, R84, PT ;  /* 0x000000540300720c */ /* 0x000fe20003f04070 */
[----:B------:R-:W-:Y:S01]  /*3600*/  IMAD R4, R59, R48, R49 ;  /* 0x000000303b047224 */ /* 0x000fe200078e0231 */
[----:B------:R-:W-:Y:S01]  /*3610*/  SHF.R.S32.HI R48, RZ, 0x2, R128 ;  /* 0x00000002ff307819 */ /* 0x000fe20000011480 */
[----:B------:R-:W-:-:S02]  /*3620*/  IMAD.SHL.U32 R5, R128, 0x20, RZ ;  /* 0x0000002080057824 */ /* 0x000fc400078e00ff */
[--C-:B------:R-:W-:Y:S01]  /*3630*/  @!P2 IMAD.IADD R90, R90, 0x1, -R3.reuse ;  /* 0x000000015a5aa824 */ /* 0x100fe200078e0a03 */
[----:B------:R-:W-:Y:S01]  /*3640*/  SGXT R48, R48, 0x1 ;  /* 0x000000013030781a */ /* 0x000fe20000000200 */
[--C-:B------:R-:W-:Y:S01]  /*3650*/  @!P3 IMAD.IADD R56, R56, 0x1, -R3.reuse ;  /* 0x000000013838b824 */ /* 0x100fe200078e0a03 */
[----:B------:R-:W-:Y:S01]  /*3660*/  ISETP.GE.AND P2, PT, R73, RZ, PT ;  /* 0x000000ff4900720c */ /* 0x000fe20003f46270 */
[----:B------:R-:W-:Y:S01]  /*3670*/  @!P5 IMAD.MOV R68, RZ, RZ, -R68 ;  /* 0x000000ffff44d224 */ /* 0x000fe200078e0a44 */
[----:B------:R-:W-:Y:S01]  /*3680*/  LOP3.LUT R48, R48, 0x90, RZ, 0xc0, !PT ;  /* 0x0000009030307812 */ /* 0x000fe200078ec0ff */
[----:B------:R-:W-:Y:S01]  /*3690*/  @!P6 IMAD.MOV R70, RZ, RZ, -R70 ;  /* 0x000000ffff46e224 */ /* 0x000fe200078e0a46 */
[C---:B------:R-:W-:Y:S01]  /*36a0*/  ISETP.GT.U32.AND P5, PT, R3.reuse, R58, PT ;  /* 0x0000003a0300720c */ /* 0x040fe20003fa4070 */
[----:B------:R-:W-:Y:S01]  /*36b0*/  @!P1 IMAD.MOV R74, RZ, RZ, -R74 ;  /* 0x000000ffff4a9224 */ /* 0x000fe200078e0a4a */
[C---:B------:R-:W-:Y:S01]  /*36c0*/  ISETP.GT.U32.AND P6, PT, R3.reuse, R86, PT ;  /* 0x000000560300720c */ /* 0x040fe20003fc4070 */
[----:B------:R-:W-:Y:S01]  /*36d0*/  @!P4 IMAD.MOV R76, RZ, RZ, -R76 ;  /* 0x000000ffff4cc224 */ /* 0x000fe200078e0a4c */
[C---:B------:R-:W-:Y:S01]  /*36e0*/  ISETP.GT.U32.AND P1, PT, R3.reuse, R88, PT ;  /* 0x000000580300720c */ /* 0x040fe20003f24070 */
[----:B------:R-:W-:Y:S01]  /*36f0*/  @!P0 IMAD.IADD R84, R84, 0x1, -R3 ;  /* 0x0000000154548824 */ /* 0x000fe200078e0a03 */
[C---:B------:R-:W-:Y:S01]  /*3700*/  ISETP.GT.U32.AND P3, PT, R3.reuse, R90, PT ;  /* 0x0000005a0300720c */ /* 0x040fe20003f64070 */
[----:B------:R-:W-:Y:S01]  /*3710*/  IMAD R122, R122, c[0x0][0x188], RZ ;  /* 0x000062007a7a7a24 */ /* 0x000fe200078e02ff */
[----:B------:R-:W-:Y:S01]  /*3720*/  ISETP.GT.U32.AND P4, PT, R3, R56, PT ;  /* 0x000000380300720c */ /* 0x000fe20003f84070 */
[----:B------:R-:W-:Y:S01]  /*3730*/  @!P2 IMAD.MOV R84, RZ, RZ, -R84 ;  /* 0x000000ffff54a224 */ /* 0x000fe200078e0a54 */
[----:B------:R-:W-:Y:S01]  /*3740*/  LOP3.LUT R82, R48, 0x60, R5, 0xf8, !PT ;  /* 0x0000006030527812 */ /* 0x000fe200078ef805 */
[C---:B------:R-:W-:Y:S01]  /*3750*/  IMAD.SHL.U32 R5, R128.reuse, 0x2, RZ ;  /* 0x0000000280057824 */ /* 0x040fe200078e00ff */
[----:B------:R-:W-:Y:S01]  /*3760*/  LOP3.LUT R48, R128, 0x7, RZ, 0xc0, !PT ;  /* 0x0000000780307812 */ /* 0x000fe200078ec0ff */
[--C-:B------:R-:W-:Y:S01]  /*3770*/  @!P5 IMAD.IADD R58, R58, 0x1, -R3.reuse ;  /* 0x000000013a3ad824 */ /* 0x100fe200078e0a03 */
[----:B------:R-:W-:Y:S01]  /*3780*/  ISETP.GE.AND P0, PT, R69, RZ, PT ;  /* 0x000000ff4500720c */ /* 0x000fe20003f06270 */
[----:B------:R-:W-:Y:S01]  /*3790*/  @!P6 IMAD.IADD R86, R86, 0x1, -R3 ;  /* 0x000000015656e824 */ /* 0x000fe200078e0a03 */
[----:B------:R-:W-:Y:S01]  /*37a0*/  LOP3.LUT R49, R82, 0x10, R5, 0x78, !PT ;  /* 0x0000001052317812 */ /* 0x000fe200078e7805 */
[----:B------:R-:W-:Y:S01]  /*37b0*/  IMAD R92, R48, 0x110, RZ ;  /* 0x00000110305c7824 */ /* 0x000fe200078e02ff */
[----:B------:R-:W-:Y:S01]  /*37c0*/  LOP3.LUT R48, R79, 0x100, RZ, 0xc0, !PT ;  /* 0x000001004f307812 */ /* 0x000fe200078ec0ff */
[--C-:B------:R-:W-:Y:S01]  /*37d0*/  @!P1 IMAD.IADD R88, R88, 0x1, -R3.reuse ;  /* 0x0000000158589824 */ /* 0x100fe200078e0a03 */
[----:B------:R-:W-:Y:S01]  /*37e0*/  ISETP.GT.U32.AND P6, PT, R59, R4, PT ;  /* 0x000000043b00720c */ /* 0x000fe20003fc4070 */
[--C-:B------:R-:W-:Y:S01]  /*37f0*/  @!P3 IMAD.IADD R90, R90, 0x1, -R3.reuse ;  /* 0x000000015a5ab824 */ /* 0x100fe200078e0a03 */
[----:B------:R-:W-:Y:S01]  /*3800*/  ISETP.GE.AND P3, PT, R55, RZ, PT ;  /* 0x000000ff3700720c */ /* 0x000fe20003f66270 */
[----:B------:R-:W-:Y:S01]  /*3810*/  @!P4 IMAD.IADD R56, R56, 0x1, -R3 ;  /* 0x000000013838c824 */ /* 0x000fe200078e0a03 */
[----:B------:R-:W-:Y:S01]  /*3820*/  ISETP.GE.AND P5, PT, R67, RZ, PT ;  /* 0x000000ff4300720c */ /* 0x000fe20003fa6270 */
[----:B------:R-:W-:Y:S01]  /*3830*/  IMAD.IADD R3, R48, 0x1, R49 ;  /* 0x0000000130037824 */ /* 0x000fe200078e0231 */
[----:B------:R-:W-:Y:S01]  /*3840*/  ISETP.GE.AND P1, PT, R71, RZ, PT ;  /* 0x000000ff4700720c */ /* 0x000fe20003f26270 */
[----:B------:R-:W-:Y:S01]  /*3850*/  IMAD.MOV.U32 R55, RZ, RZ, c[0x0][0x18c] ;  /* 0x00006300ff377624 */ /* 0x000fe200078e00ff */
[----:B------:R-:W-:Y:S01]  /*3860*/  LOP3.LUT R5, R92, 0x30, R5, 0x78, !PT ;  /* 0x000000305c057812 */ /* 0x000fe200078e7805 */
[----:B------:R-:W-:Y:S01]  /*3870*/  IMAD R48, R126, c[0x0][0x18c], RZ ;  /* 0x000063007e307a24 */ /* 0x000fe200078e02ff */
[----:B------:R-:W-:Y:S01]  /*3880*/  ISETP.GE.AND P4, PT, R77, RZ, PT ;  /* 0x000000ff4d00720c */ /* 0x000fe20003f86270 */
[----:B------:R-:W-:Y:S01]  /*3890*/  @!P0 IMAD.MOV R80, RZ, RZ, -R80 ;  /* 0x000000ffff508224 */ /* 0x000fe200078e0a50 */
[----:B------:R-:W-:Y:S01]  /*38a0*/  ISETP.NE.AND P0, PT, RZ, c[0x0][0x17c], PT ;  /* 0x00005f00ff007a0c */ /* 0x000fe20003f05270 */
[--C-:B------:R-:W-:Y:S01]  /*38b0*/  IMAD R55, R55, 0x40, R48.reuse ;  /* 0x0000004037377824 */ /* 0x100fe200078e0230 */
[----:B------:R-:W-:Y:S01]  /*38c0*/  SHF.R.S32.HI R93, RZ, 0x1f, R48 ;  /* 0x0000001fff5d7819 */ /* 0x000fe20000011430 */
[----:B------:R-:W-:Y:S01]  /*38d0*/  IMAD.MOV.U32 R82, RZ, RZ, R58 ;  /* 0x000000ffff527224 */ /* 0x000fe200078e003a */
[C---:B------:R-:W-:Y:S01]  /*38e0*/  SEL R83, R57.reuse, R6, !P0 ;  /* 0x0000000639537207 */ /* 0x040fe20004000000 */
[----:B------:R-:W-:Y:S01]  /*38f0*/  IMAD.SHL.U32 R92, R48, 0x2, RZ ;  /* 0x00000002305c7824 */ /* 0x000fe200078e00ff */
[----:B------:R-:W-:Y:S01]  /*3900*/  SHF.R.S32.HI R58, RZ, 0x1f, R55 ;  /* 0x0000001fff3a7819 */ /* 0x000fe20000011437 */
[----:B------:R-:W-:Y:S01]  /*3910*/  @!P6 IMAD.IADD R4, R4, 0x1, -R59 ;  /* 0x000000010404e824 */ /* 0x000fe200078e0a3b */
[----:B------:R-:W-:Y:S01]  /*3920*/  SEL R81, R57, R9, !P0 ;  /* 0x0000000939517207 */ /* 0x000fe20004000000 */
[----:B------:R-:W-:Y:S01]  /*3930*/  IMAD R83, R83, c[0x0][0x190], RZ ;  /* 0x0000640053537a24 */ /* 0x000fe200078e02ff */
[----:B-1----:R-:W-:Y:S01]  /*3940*/  SEL R79, R57, R8, !P0 ;  /* 0x00000008394f7207 */ /* 0x002fe20004000000 */
[----:B------:R-:W-:Y:S01]  /*3950*/  @!P5 IMAD.MOV R78, RZ, RZ, -R78 ;  /* 0x000000ffff4ed224 */ /* 0x000fe200078e0a4e */
[----:B------:R-:W-:Y:S01]  /*3960*/  SHF.L.U64.HI R93, R48, 0x1, R93 ;  /* 0x00000001305d7819 */ /* 0x000fe2000001025d */
[C---:B------:R-:W-:Y:S01]  /*3970*/  IMAD.SHL.U32 R48, R55.reuse, 0x2, RZ ;  /* 0x0000000237307824 */ /* 0x040fe200078e00ff */
[----:B------:R-:W-:Y:S01]  /*3980*/  SHF.L.U64.HI R49, R55, 0x1, R58 ;  /* 0x0000000137317819 */ /* 0x000fe2000001023a */
[----:B------:R-:W-:Y:S01]  /*3990*/  IMAD R81, R81, c[0x0][0x190], RZ ;  /* 0x0000640051517a24 */ /* 0x000fe200078e02ff */
[----:B------:R-:W-:Y:S01]  /*39a0*/  SEL R8, R57, R52, !P0 ;  /* 0x0000003439087207 */ /* 0x000fe20004000000 */
[----:B------:R-:W-:Y:S01]  /*39b0*/  IMAD R79, R79, c[0x0][0x190], RZ ;  /* 0x000064004f4f7a24 */ /* 0x000fe200078e02ff */
[----:B------:R-:W-:Y:S01]  /*39c0*/  ISETP.GE.AND P6, PT, R75, RZ, PT ;  /* 0x000000ff4b00720c */ /* 0x000fe20003fc6270 */
[----:B------:R-:W-:Y:S01]  /*39d0*/  @!P1 IMAD.MOV R82, RZ, RZ, -R82 ;  /* 0x000000ffff529224 */ /* 0x000fe200078e0a52 */
[C---:B------:R-:W-:Y:S01]  /*39e0*/  SEL R77, R57.reuse, R7, !P0 ;  /* 0x00000007394d7207 */ /* 0x040fe20004000000 */
[----:B------:R-:W-:Y:S01]  /*39f0*/  IMAD.MOV.U32 R94, RZ, RZ, R56 ;  /* 0x000000ffff5e7224 */ /* 0x000fe200078e0038 */
[C---:B------:R-:W-:Y:S01]  /*3a00*/  SEL R75, R57.reuse, R10, !P0 ;  /* 0x0000000a394b7207 */ /* 0x040fe20004000000 */
[----:B------:R-:W-:Y:S01]  /*3a10*/  @!P3 IMAD.MOV R88, RZ, RZ, -R88 ;  /* 0x000000ffff58b224 */ /* 0x000fe200078e0a58 */
[----:B------:R-:W-:Y:S01]  /*3a20*/  SEL R73, R57, R11, !P0 ;  /* 0x0000000b39497207 */ /* 0x000fe20004000000 */
[----:B------:R-:W-:Y:S01]  /*3a30*/  IMAD.WIDE R10, R81, 0x2, R48 ;  /* 0x00000002510a7825 */ /* 0x000fe200078e0230 */
[----:B------:R-:W-:-:S02]  /*3a40*/  SEL R71, R57, R12, !P0 ;  /* 0x0000000c39477207 */ /* 0x000fc40004000000 */
[----:B------:R-:W-:Y:S01]  /*3a50*/  SEL R69, R57, R13, !P0 ;  /* 0x0000000d39457207 */ /* 0x000fe20004000000 */
[--C-:B------:R-:W-:Y:S01]  /*3a60*/  IMAD.WIDE R12, R83, 0x2, R48.reuse ;  /* 0x00000002530c7825 */ /* 0x100fe200078e0230 */
[----:B------:R-:W-:Y:S02]  /*3a70*/  SEL R58, R57, R54, !P0 ;  /* 0x00000036393a7207 */ /* 0x000fe40004000000 */
[----:B------:R-:W-:Y:S01]  /*3a80*/  ISETP.GT.U32.AND P5, PT, R59, R4, PT ;  /* 0x000000043b00720c */ /* 0x000fe20003fa4070 */
[----:B------:R-:W-:Y:S01]  /*3a90*/  IMAD R54, R8, c[0x0][0x190], RZ ;  /* 0x0000640008367a24 */ /* 0x000fe200078e02ff */
[----:B------:R-:W-:Y:S01]  /*3aa0*/  ISETP.GE.AND P1, PT, R2, RZ, PT ;  /* 0x000000ff0200720c */ /* 0x000fe20003f26270 */
[----:B------:R-:W-:Y:S01]  /*3ab0*/  IMAD R77, R77, c[0x0][0x190], RZ ;  /* 0x000064004d4d7a24 */ /* 0x000fe200078e02ff */
[----:B------:R-:W-:Y:S01]  /*3ac0*/  SEL R67, R57, R14, !P0 ;  /* 0x0000000e39437207 */ /* 0x000fe20004000000 */
[----:B------:R-:W-:Y:S01]  /*3ad0*/  IMAD.WIDE R8, R79, 0x2, R48 ;  /* 0x000000024f087825 */ /* 0x000fe200078e0230 */
[----:B------:R0:W-:Y:S01]  /*3ae0*/  STL.64 [R1+0x118], R12 ;  /* 0x0001180c01007387 */ /* 0x0001e20000100a00 */
[----:B------:R-:W-:-:S02]  /*3af0*/  SEL R65, R57, R15, !P0 ;  /* 0x0000000f39417207 */ /* 0x000fc40004000000 */
[----:B------:R-:W-:Y:S01]  /*3b00*/  IMAD R75, R75, c[0x0][0x190], RZ ;  /* 0x000064004b4b7a24 */ /* 0x000fe200078e02ff */
[----:B------:R1:W-:Y:S01]  /*3b10*/  STL.64 [R1+0x108], R10 ;  /* 0x0001080a01007387 */ /* 0x0003e20000100a00 */
[----:B------:R-:W-:Y:S01]  /*3b20*/  IMAD R73, R73, c[0x0][0x190], RZ ;  /* 0x0000640049497a24 */ /* 0x000fe200078e02ff */
[----:B------:R-:W-:Y:S01]  /*3b30*/  SEL R63, R57, R16, !P0 ;  /* 0x00000010393f7207 */ /* 0x000fe20004000000 */
[----:B------:R-:W-:Y:S01]  /*3b40*/  IMAD R71, R71, c[0x0][0x190], RZ ;  /* 0x0000640047477a24 */ /* 0x000fe200078e02ff */
[----:B------:R2:W-:Y:S01]  /*3b50*/  STL.64 [R1+0xf8], R8 ;  /* 0x0000f80801007387 */ /* 0x0005e20000100a00 */
[----:B------:R-:W-:Y:S01]  /*3b60*/  IMAD R69, R69, c[0x0][0x190], RZ ;  /* 0x0000640045457a24 */ /* 0x000fe200078e02ff */
[----:B------:R-:W-:Y:S01]  /*3b70*/  SEL R61, R57, R17, !P0 ;  /* 0x00000011393d7207 */ /* 0x000fe20004000000 */
[----:B------:R-:W-:Y:S01]  /*3b80*/  IMAD R67, R67, c[0x0][0x190], RZ ;  /* 0x0000640043437a24 */ /* 0x000fe200078e02ff */
[----:B------:R-:W-:Y:S01]  /*3b90*/  SEL R19, R57, R19, !P0 ;  /* 0x0000001339137207 */ /* 0x000fe20004000000 */
[----:B0-----:R-:W-:Y:S01]  /*3ba0*/  IMAD.WIDE R12, R77, 0x2, R48 ;  /* 0x000000024d0c7825 */ /* 0x001fe200078e0230 */
[----:B------:R-:W-:-:S02]  /*3bb0*/  SEL R55, R57, R20, !P0 ;  /* 0x0000001439377207 */ /* 0x000fc40004000000 */
[----:B------:R-:W-:Y:S01]  /*3bc0*/  SEL R21, R57, R21, !P0 ;  /* 0x0000001539157207 */ /* 0x000fe20004000000 */
[--C-:B-1----:R-:W-:Y:S01]  /*3bd0*/  IMAD.WIDE R10, R75, 0x2, R48.reuse ;  /* 0x000000024b0a7825 */ /* 0x102fe200078e0230 */
[----:B------:R0:W-:Y:S01]  /*3be0*/  STL.64 [R1+0xe8], R12 ;  /* 0x0000e80c01007387 */ /* 0x0001e20000100a00 */
[----:B------:R-:W-:Y:S02]  /*3bf0*/  SEL R22, R57, R22, !P0 ;  /* 0x0000001639167207 */ /* 0x000fe40004000000 */
[----:B--2---:R-:W-:Y:S01]  /*3c00*/  IMAD.WIDE R8, R73, 0x2, R48 ;  /* 0x0000000249087825 */ /* 0x004fe200078e0230 */
[----:B------:R1:W-:Y:S01]  /*3c10*/  STL.64 [R1+0xd8], R10 ;  /* 0x0000d80a01007387 */ /* 0x0003e20000100a00 */
[----:B------:R-:W-:Y:S02]  /*3c20*/  SEL R7, R57, R23, !P0 ;  /* 0x0000001739077207 */ /* 0x000fe40004000000 */
[----:B------:R-:W-:Y:S01]  /*3c30*/  @!P5 IMAD.IADD R4, R4, 0x1, -R59 ;  /* 0x000000010404d824 */ /* 0x000fe200078e0a3b */
[----:B------:R2:W-:Y:S01]  /*3c40*/  STL.64 [R1+0xc8], R8 ;  /* 0x0000c80801007387 */ /* 0x0005e20000100a00 */
[----:B------:R-:W-:Y:S01]  /*3c50*/  IMAD R65, R65, c[0x0][0x190], RZ ;  /* 0x0000640041417a24 */ /* 0x000fe200078e02ff */
[C---:B------:R-:W-:Y:S01]  /*3c60*/  SEL R59, R57.reuse, R18, !P0 ;  /* 0x00000012393b7207 */ /* 0x040fe20004000000 */
[----:B------:R-:W-:Y:S01]  /*3c70*/  @!P6 IMAD.MOV R86, RZ, RZ, -R86 ;  /* 0x000000ffff56e224 */ /* 0x000fe200078e0a56 */
        /* <DEDUP_REMOVED lines=9> */
[C---:B------:R-:W-:Y:S02]  /*3d10*/  SEL R233, R57.reuse, R28, !P0 ;  /* 0x0000001c39e97207 */ /* 0x040fe40004000000 */
[----:B------:R-:W-:Y:S01]  /*3d20*/  @!P4 IMAD.MOV R90, RZ, RZ, -R90 ;  /* 0x000000ffff5ac224 */ /* 0x000fe200078e0a5a */
[----:B------:R2:W-:Y:S01]  /*3d30*/  STL.64 [R1+0x98], R8 ;  /* 0x0000980801007387 */ /* 0x0005e20000100a00 */
[----:B------:R-:W-:Y:S01]  /*3d40*/  @!P1 IMAD.MOV R94, RZ, RZ, -R94 ;  /* 0x000000ffff5e9224 */ /* 0x000fe200078e0a5e */
[----:B------:R-:W-:Y:S01]  /*3d50*/  SEL R215, R57, R29, !P0 ;  /* 0x0000001d39d77207 */ /* 0x000fe20004000000 */
        /* <DEDUP_REMOVED lines=8> */
[C---:B------:R-:W-:Y:S01]  /*3de0*/  SEL R195, R57.reuse, R34, !P0 ;  /* 0x0000002239c37207 */ /* 0x040fe20004000000 */
[----:B------:R0:W-:Y:S01]  /*3df0*/  STL.64 [R1+0x88], R12 ;  /* 0x0000880c01007387 */ /* 0x0001e20000100a00 */
[----:B------:R-:W-:Y:S01]  /*3e00*/  SEL R191, R57, R35, !P0 ;  /* 0x0000002339bf7207 */ /* 0x000fe20004000000 */
[----:B------:R-:W-:Y:S01]  /*3e10*/  IMAD R59, R59, c[0x0][0x190], RZ ;  /* 0x000064003b3b7a24 */ /* 0x000fe200078e02ff */
[----:B------:R-:W-:Y:S01]  /*3e20*/  SEL R187, R57, R36, !P0 ;  /* 0x0000002439bb7207 */ /* 0x000fe20004000000 */
[--C-:B--2---:R-:W-:Y:S01]  /*3e30*/  IMAD.WIDE R8, R61, 0x2, R48.reuse ;  /* 0x000000023d087825 */ /* 0x104fe200078e0230 */
[C---:B------:R-:W-:Y:S01]  /*3e40*/  SEL R183, R57.reuse, R37, !P0 ;  /* 0x0000002539b77207 */ /* 0x040fe20004000000 */
[----:B------:R-:W-:Y:S01]  /*3e50*/  STL.64 [R1+0x78], R10 ;  /* 0x0000780a01007387 */ /* 0x000fe20000100a00 */
[----:B------:R-:W-:Y:S01]  /*3e60*/  SEL R179, R57, R38, !P0 ;  /* 0x0000002639b37207 */ /* 0x000fe20004000000 */
[----:B------:R-:W-:Y:S01]  /*3e70*/  IMAD R55, R55, c[0x0][0x190], RZ ;  /* 0x0000640037377a24 */ /* 0x000fe200078e02ff */
[C---:B------:R-:W-:Y:S01]  /*3e80*/  SEL R175, R57.reuse, R39, !P0 ;  /* 0x0000002739af7207 */ /* 0x040fe20004000000 */
[----:B------:R1:W-:Y:S01]  /*3e90*/  STL.64 [R1+0x68], R8 ;  /* 0x0000680801007387 */ /* 0x0003e20000100a00 */
[----:B------:R-:W-:Y:S01]  /*3ea0*/  SEL R171, R57, R40, !P0 ;  /* 0x0000002839ab7207 */ /* 0x000fe20004000000 */
[----:B0-----:R-:W-:Y:S01]  /*3eb0*/  IMAD.WIDE R12, R59, 0x2, R48 ;  /* 0x000000023b0c7825 */ /* 0x001fe200078e0230 */
[----:B------:R-:W-:-:S02]  /*3ec0*/  SEL R166, R57, R41, !P0 ;  /* 0x0000002939a67207 */ /* 0x000fc40004000000 */
[----:B------:R-:W-:Y:S01]  /*3ed0*/  SEL R162, R57, R42, !P0 ;  /* 0x0000002a39a27207 */ /* 0x000fe20004000000 */
[----:B------:R-:W-:Y:S01]  /*3ee0*/  IMAD R7, R7, c[0x0][0x190], RZ ;  /* 0x0000640007077a24 */ /* 0x000fe200078e02ff */
[C---:B------:R-:W-:Y:S01]  /*3ef0*/  SEL R158, R57.reuse, R43, !P0 ;  /* 0x0000002b399e7207 */ /* 0x040fe20004000000 */
[----:B------:R0:W-:Y:S01]  /*3f00*/  STL.64 [R1+0x58], R12 ;  /* 0x0000580c01007387 */ /* 0x0001e20000100a00 */
[----:B------:R-:W-:Y:S01]  /*3f10*/  SEL R154, R57, R44, !P0 ;  /* 0x0000002c399a7207 */ /* 0x000fe20004000000 */
[----:B------:R-:W-:Y:S01]  /*3f20*/  IMAD.WIDE R110, R83, 0x2, R92 ;  /* 0x00000002536e7825 */ /* 0x000fe200078e025c */
[C---:B------:R-:W-:Y:S02]  /*3f30*/  SEL R150, R57.reuse, R45, !P0 ;  /* 0x0000002d39967207 */ /* 0x040fe40004000000 */
[----:B------:R-:W-:Y:S01]  /*3f40*/  SEL R146, R57, R46, !P0 ;  /* 0x0000002e39927207 */ /* 0x000fe20004000000 */
[----:B-1----:R-:W-:Y:S01]  /*3f50*/  IMAD.WIDE R8, R55, 0x2, R48 ;  /* 0x0000000237087825 */ /* 0x002fe200078e0230 */
[----:B------:R-:W-:-:S02]  /*3f60*/  SEL R142, R57, R47, !P0 ;  /* 0x0000002f398e7207 */ /* 0x000fc40004000000 */
[----:B------:R-:W-:Y:S01]  /*3f70*/  SEL R50, R57, R50, !P0 ;  /* 0x0000003239327207 */ /* 0x000fe20004000000 */
[----:B------:R-:W-:Y:S01]  /*3f80*/  IMAD.WIDE R108, R81, 0x2, R92 ;  /* 0x00000002516c7825 */ /* 0x000fe200078e025c */
[C---:B------:R-:W-:Y:S02]  /*3f90*/  SEL R6, R57.reuse, R51, !P0 ;  /* 0x0000003339067207 */ /* 0x040fe40004000000 */
[----:B------:R-:W-:Y:S01]  /*3fa0*/  SEL R56, R57, R53, !P0 ;  /* 0x0000003539387207 */ /* 0x000fe20004000000 */
[----:B------:R-:W-:Y:S01]  /*3fb0*/  IMAD R53, R21, c[0x0][0x190], RZ ;  /* 0x0000640015357a24 */ /* 0x000fe200078e02ff */
[C---:B------:R-:W-:Y:S01]  /*3fc0*/  SEL R60, R57.reuse, R60, !P0 ;  /* 0x0000003c393c7207 */ /* 0x040fe20004000000 */
[----:B------:R-:W-:Y:S01]  /*3fd0*/  IMAD R51, R22, c[0x0][0x190], RZ ;  /* 0x0000640016337a24 */ /* 0x000fe200078e02ff */
[----:B------:R-:W-:Y:S01]  /*3fe0*/  SEL R62, R57, R62, !P0 ;  /* 0x0000003e393e7207 */ /* 0x000fe20004000000 */
[----:B0-----:R-:W-:Y:S01]  /*3ff0*/  IMAD.WIDE R12, R53, 0x2, R48 ;  /* 0x00000002350c7825 */ /* 0x001fe200078e0230 */
[----:B------:R-:W-:-:S02]  /*4000*/  SEL R64, R57, R64, !P0 ;  /* 0x0000004039407207 */ /* 0x000fc40004000000 */
[----:B------:R-:W-:Y:S01]  /*4010*/  SEL R66, R57, R66, !P0 ;  /* 0x0000004239427207 */ /* 0x000fe20004000000 */
[----:B------:R-:W-:Y:S01]  /*4020*/  IMAD.WIDE R102, R79, 0x2, R92 ;  /* 0x000000024f667825 */ /* 0x000fe200078e025c */
[C---:B------:R-:W-:Y:S02]  /*4030*/  SEL R68, R57.reuse, R68, !P0 ;  /* 0x0000004439447207 */ /* 0x040fe40004000000 */
[----:B------:R-:W-:Y:S01]  /*4040*/  SEL R70, R57, R70, !P0 ;  /* 0x0000004639467207 */ /* 0x000fe20004000000 */
[----:B------:R-:W-:Y:S01]  /*4050*/  IMAD R249, R249, c[0x0][0x190], RZ ;  /* 0x00006400f9f97a24 */ /* 0x000fe200078e02ff */
        /* <DEDUP_REMOVED lines=22> */
[----:B------:R-:W-:Y:S01]  /*41c0*/  ISETP.GE.AND P1, PT, R100, RZ, PT ;  /* 0x000000ff6400720c */ /* 0x000fe20003f26270 */
[----:B------:R-:W-:Y:S01]  /*41d0*/  IMAD R191, R191, c[0x0][0x190], RZ ;  /* 0x00006400bfbf7a24 */ /* 0x000fe200078e02ff */
[----:B------:R-:W-:Y:S01]  /*41e0*/  ISETP.NE.AND P0, PT, RZ, c[0x0][0x178], PT ;  /* 0x00005e00ff007a0c */ /* 0x000fe20003f05270 */
[----:B------:R-:W-:Y:S01]  /*41f0*/  IMAD.WIDE R10, R57, 0x2, R48 ;  /* 0x00000002390a7825 */ /* 0x000fe200078e0230 */
[----:B------:R-:W-:-:S03]  /*4200*/  LOP3.LUT R100, R0, 0x44, RZ, 0xfc, !PT ;  /* 0x0000004400647812 */ /* 0x000fc600078efcff */
[----:B------:R-:W-:Y:S01]  /*4210*/  IMAD R187, R187, c[0x0][0x190], RZ ;  /* 0x00006400bbbb7a24 */ /* 0x000fe200078e02ff */
[----:B------:R0:W-:Y:S01]  /*4220*/  STL.64 [R1+0x48], R10 ;  /* 0x0000480a01007387 */ /* 0x0001e20000100a00 */
[----:B------:R-:W-:Y:S02]  /*4230*/  IMAD R183, R183, c[0x0][0x190], RZ ;  /* 0x00006400b7b77a24 */ /* 0x000fe400078e02ff */
[----:B------:R-:W-:Y:S01]  /*4240*/  IMAD R179, R179, c[0x0][0x190], RZ ;  /* 0x00006400b3b37a24 */ /* 0x000fe200078e02ff */
[----:B------:R1:W-:Y:S01]  /*4250*/  STL.64 [R1+0x38], R8 ;  /* 0x0000380801007387 */ /* 0x0003e20000100a00 */
[----:B------:R-:W-:Y:S02]  /*4260*/  IMAD R175, R175, c[0x0][0x190], RZ ;  /* 0x00006400afaf7a24 */ /* 0x000fe400078e02ff */
[----:B------:R-:W-:Y:S01]  /*4270*/  IMAD R171, R171, c[0x0][0x190], RZ ;  /* 0x00006400abab7a24 */ /* 0x000fe200078e02ff */
[----:B------:R-:W-:Y:S01]  /*4280*/  STL.64 [R1+0x28], R12 ;  /* 0x0000280c01007387 */ /* 0x000fe20000100a00 */
[----:B------:R-:W-:-:S02]  /*4290*/  IMAD R166, R166, c[0x0][0x190], RZ ;  /* 0x00006400a6a67a24 */ /* 0x000fc400078e02ff */
[----:B------:R-:W-:Y:S02]  /*42a0*/  IMAD R162, R162, c[0x0][0x190], RZ ;  /* 0x00006400a2a27a24 */ /* 0x000fe400078e02ff */
[----:B0-----:R-:W-:-:S04]  /*42b0*/  IMAD.WIDE R10, R51, 0x2, R48 ;  /* 0x00000002330a7825 */ /* 0x001fc800078e0230 */
[----:B-1----:R-:W-:Y:S01]  /*42c0*/  IMAD.WIDE R8, R7, 0x2, R48 ;  /* 0x0000000207087825 */ /* 0x002fe200078e0230 */
[----:B------:R-:W-:Y:S03]  /*42d0*/  STL.64 [R1+0x18], R10 ;  /* 0x0000180a01007387 */ /* 0x000fe60000100a00 */
[----:B------:R-:W-:Y:S01]  /*42e0*/  IMAD R158, R158, c[0x0][0x190], RZ ;  /* 0x000064009e9e7a24 */ /* 0x000fe200078e02ff */
[----:B------:R-:W-:Y:S01]  /*42f0*/  STL.64 [R1+0x8], R8 ;  /* 0x0000080801007387 */ /* 0x000fe20000100a00 */
[----:B------:R-:W-:Y:S02]  /*4300*/  IMAD R154, R154, c[0x0][0x190], RZ ;  /* 0x000064009a9a7a24 */ /* 0x000fe400078e02ff */
[----:B------:R-:W-:Y:S01]  /*4310*/  IMAD R150, R150, c[0x0][0x190], RZ ;  /* 0x0000640096967a24 */ /* 0x000fe200078e02ff */
[----:B------:R0:W-:Y:S01]  /*4320*/  STL.64 [R1+0x110], R110 ;  /* 0x0001106e01007387 */ /* 0x0001e20000100a00 */
[----:B------:R-:W-:-:S02]  /*4330*/  IMAD R146, R146, c[0x0][0x190], RZ ;  /* 0x0000640092927a24 */ /* 0x000fc400078e02ff */
[----:B------:R-:W-:Y:S01]  /*4340*/  IMAD R142, R142, c[0x0][0x190], RZ ;  /* 0x000064008e8e7a24 */ /* 0x000fe200078e02ff */
[----:B------:R1:W-:Y:S01]  /*4350*/  STL.64 [R1+0x100], R108 ;  /* 0x0001006c01007387 */ /* 0x0003e20000100a00 */
[----:B------:R-:W-:Y:S02]  /*4360*/  IMAD R50, R50, c[0x0][0x190], RZ ;  /* 0x0000640032327a24 */ /* 0x000fe400078e02ff */
[----:B------:R-:W-:Y:S01]  /*4370*/  IMAD R52, R6, c[0x0][0x190], RZ ;  /* 0x0000640006347a24 */ /* 0x000fe200078e02ff */
[----:B------:R2:W-:Y:S01]  /*4380*/  STL.64 [R1+0xf0], R102 ;  /* 0x0000f06601007387 */ /* 0x0005e20000100a00 */
[----:B------:R-:W-:Y:S02]  /*4390*/  IMAD R56, R56, c[0x0][0x190], RZ ;  /* 0x0000640038387a24 */ /* 0x000fe400078e02ff */
[----:B------:R-:W-:Y:S02]  /*43a0*/  IMAD R58, R58, c[0x0][0x190], RZ ;  /* 0x000064003a3a7a24 */ /* 0x000fe400078e02ff */
[----:B0-----:R-:W-:-:S04]  /*43b0*/  IMAD.WIDE R110, R77, 0x2, R92 ;  /* 0x000000024d6e7825 */ /* 0x001fc800078e025c */
[--C-:B-1----:R-:W-:Y:S01]  /*43c0*/  IMAD.WIDE R108, R75, 0x2, R92.reuse ;  /* 0x000000024b6c7825 */ /* 0x102fe200078e025c */
[----:B------:R0:W-:Y:S03]  /*43d0*/  STL.64 [R1+0xe0], R110 ;  /* 0x0000e06e01007387 */ /* 0x0001e60000100a00 */
[----:B--2---:R-:W-:Y:S01]  /*43e0*/  IMAD.WIDE R102, R73, 0x2, R92 ;  /* 0x0000000249667825 */ /* 0x004fe200078e025c */
[----:B------:R1:W-:Y:S03]  /*43f0*/  STL.64 [R1+0xd0], R108 ;  /* 0x0000d06c01007387 */ /* 0x0003e60000100a00 */
[----:B------:R-:W-:Y:S01]  /*4400*/  IMAD R60, R60, c[0x0][0x190], RZ ;  /* 0x000064003c3c7a24 */ /* 0x000fe200078e02ff */
[----:B------:R2:W-:Y:S01]  /*4410*/  STL.64 [R1+0xc0], R102 ;  /* 0x0000c06601007387 */ /* 0x0005e20000100a00 */
[----:B------:R-:W-:-:S02]  /*4420*/  IMAD R62, R62, c[0x0][0x190], RZ ;  /* 0x000064003e3e7a24 */ /* 0x000fc400078e02ff */
        /* <DEDUP_REMOVED lines=23> */
[----:B------:R-:W-:Y:S03]  /*45a0*/  STL.64 [R1+0x40], R108 ;  /* 0x0000406c01007387 */ /* 0x000fe60000100a00 */
[----:B------:R-:W-:Y:S01]  /*45b0*/  IMAD R78, R78, c[0x0][0x190], RZ ;  /* 0x000064004e4e7a24 */ /* 0x000fe200078e02ff */
[----:B------:R-:W-:Y:S01]  /*45c0*/  STL.64 [R1+0x30], R102 ;  /* 0x0000306601007387 */ /* 0x000fe20000100a00 */
[----:B------:R-:W-:-:S02]  /*45d0*/  IMAD R80, R80, c[0x0][0x190], RZ ;  /* 0x0000640050507a24 */ /* 0x000fc400078e02ff */
[----:B------:R-:W-:Y:S02]  /*45e0*/  IMAD R82, R82, c[0x0][0x190], RZ ;  /* 0x0000640052527a24 */ /* 0x000fe400078e02ff */
[----:B------:R-:W-:Y:S02]  /*45f0*/  IMAD R84, R84, c[0x0][0x190], RZ ;  /* 0x0000640054547a24 */ /* 0x000fe400078e02ff */
[----:B------:R-:W-:Y:S02]  /*4600*/  IMAD R86, R86, c[0x0][0x190], RZ ;  /* 0x0000640056567a24 */ /* 0x000fe400078e02ff */
[----:B------:R-:W-:Y:S02]  /*4610*/  IMAD R88, R88, c[0x0][0x190], RZ ;  /* 0x0000640058587a24 */ /* 0x000fe400078e02ff */
[----:B------:R-:W-:Y:S02]  /*4620*/  IMAD R90, R90, c[0x0][0x190], RZ ;  /* 0x000064005a5a7a24 */ /* 0x000fe400078e02ff */
[----:B------:R-:W-:-:S02]  /*4630*/  IMAD R6, R94, c[0x0][0x190], RZ ;  /* 0x000064005e067a24 */ /* 0x000fc400078e02ff */
[----:B0-----:R-:W-:-:S04]  /*4640*/  IMAD.WIDE R110, R53, 0x2, R92 ;  /* 0x00000002356e7825 */ /* 0x001fc800078e025c */
[--C-:B------:R-:W-:Y:S01]  /*4650*/  IMAD.WIDE R250, R249, 0x2, R48.reuse ;  /* 0x00000002f9fa7825 */ /* 0x100fe200078e0230 */
[----:B------:R0:W-:Y:S03]  /*4660*/  STL.64 [R1+0x20], R110 ;  /* 0x0000206e01007387 */ /* 0x0001e60000100a00 */
[----:B------:R-:W-:-:S04]  /*4670*/  IMAD.WIDE R246, R245, 0x2, R48 ;  /* 0x00000002f5f67825 */ /* 0x000fc800078e0230 */
[----:B------:R-:W-:-:S04]  /*4680*/  IMAD.WIDE R242, R241, 0x2, R48 ;  /* 0x00000002f1f27825 */ /* 0x000fc800078e0230 */
[----:B------:R-:W-:Y:S01]  /*4690*/  IMAD.WIDE R238, R237, 0x2, R48 ;  /* 0x00000002edee7825 */ /* 0x000fe200078e0230 */
[----:B0-----:R-:W-:-:S03]  /*46a0*/  CS2R R110, SRZ ;  /* 0x00000000006e7805 */ /* 0x001fc6000001ff00 */
[----:B------:R-:W-:-:S04]  /*46b0*/  IMAD.WIDE R234, R233, 0x2, R48 ;  /* 0x00000002e9ea7825 */ /* 0x000fc800078e0230 */
        /* <DEDUP_REMOVED lines=41> */
[--C-:B------:R-:W-:Y:S01]  /*4950*/  IMAD.WIDE R102, R7, 0x2, R92.reuse ;  /* 0x0000000207667825 */ /* 0x100fe200078e025c */
[----:B------:R0:W-:Y:S01]  /*4960*/  STL.64 [R1+0x10], R108 ;  /* 0x0000106c01007387 */ /* 0x0001e20000100a00 */
[----:B------:R-:W-:Y:S02]  /*4970*/  LOP3.LUT R7, R0, 0x40, RZ, 0xfc, !PT ;  /* 0x0000004000077812 */ /* 0x000fe400078efcff */
[--C-:B------:R-:W-:Y:S01]  /*4980*/  IMAD.WIDE R248, R249, 0x2, R92.reuse ;  /* 0x00000002f9f87825 */ /* 0x100fe200078e025c */
[----:B------:R1:W-:Y:S03]  /*4990*/  STL.64 [R1], R102 ;  /* 0x0000006601007387 */ /* 0x0003e60000100a00 */
[----:B------:R-:W-:-:S04]  /*49a0*/  IMAD.WIDE R244, R245, 0x2, R92 ;  /* 0x00000002f5f47825 */ /* 0x000fc800078e025c */
[----:B------:R-:W-:Y:S01]  /*49b0*/  IMAD.WIDE R240, R241, 0x2, R92 ;  /* 0x00000002f1f07825 */ /* 0x000fe200078e025c */
[----:B0-----:R-:W-:-:S03]  /*49c0*/  LOP3.LUT R109, R128, 0x4, RZ, 0xc0, !PT ;  /* 0x00000004806d7812 */ /* 0x001fc600078ec0ff */
[--C-:B------:R-:W-:Y:S01]  /*49d0*/  IMAD.WIDE R236, R237, 0x2, R92.reuse ;  /* 0x00000002edec7825 */ /* 0x100fe200078e025c */
[C---:B-1----:R-:W-:Y:S02]  /*49e0*/  LOP3.LUT R103, R0.reuse, 0x50, RZ, 0xfc, !PT ;  /* 0x0000005000677812 */ /* 0x042fe400078efcff */
[----:B------:R-:W-:Y:S01]  /*49f0*/  LOP3.LUT R102, R0, 0x4c, RZ, 0xfc, !PT ;  /* 0x0000004c00667812 */ /* 0x000fe200078efcff */
        /* <DEDUP_REMOVED lines=41> */
[----:B------:R-:W-:Y:S02]  /*4c90*/  IMAD R94, R0, c[0x0][0x188], RZ ;  /* 0x00006200005e7a24 */ /* 0x000fe400078e02ff */
[----:B------:R-:W-:Y:S01]  /*4ca0*/  @!P1 IMAD.MOV R4, RZ, RZ, -R4 ;  /* 0x000000ffff049224 */ /* 0x000fe200078e0a04 */
[----:B------:R-:W-:Y:S01]  /*4cb0*/  @!P0 LOP3.LUT R4, RZ, c[0x0][0x178], RZ, 0x33, !PT ;  /* 0x00005e00ff048a12 */ /* 0x000fe200078e33ff */
[----:B------:R-:W-:-:S04]  /*4cc0*/  IMAD.WIDE R48, R6, 0x2, R48 ;  /* 0x0000000206307825 */ /* 0x000fc800078e0230 */
[----:B------:R-:W-:-:S04]  /*4cd0*/  IMAD.WIDE R92, R6, 0x2, R92 ;  /* 0x00000002065c7825 */ /* 0x000fc800078e025c */
[----:B------:R-:W-:Y:S02]  /*4ce0*/  IMAD R94, R115, c[0x0][0x188], RZ ;  /* 0x00006200735e7a24 */ /* 0x000fe400078e02ff */
[----:B------:R-:W-:Y:S02]  /*4cf0*/  IMAD.SHL.U32 R6, R128, 0x40, RZ ;  /* 0x0000004080067824 */ /* 0x000fe400078e00ff */
[----:B------:R-:W-:Y:S02]  /*4d00*/  IMAD R94, R112, c[0x0][0x188], RZ ;  /* 0x00006200705e7a24 */ /* 0x000fe400078e02ff */
[----:B------:R-:W-:Y:S01]  /*4d10*/  IMAD R94, R105, c[0x0][0x188], RZ ;  /* 0x00006200695e7a24 */ /* 0x000fe200078e02ff */
[----:B------:R0:W-:Y:S01]  /*4d20*/  STL [R1+0x124], R6 ;  /* 0x0001240601007387 */ /* 0x0001e20000100800 */
[----:B------:R-:W-:Y:S01]  /*4d30*/  IMAD R94, R98, c[0x0][0x188], RZ ;  /* 0x00006200625e7a24 */ /* 0x000fe200078e02ff */
[----:B------:R-:W-:Y:S01]  /*4d40*/  CS2R R104, SRZ ;  /* 0x0000000000687805 */ /* 0x000fe2000001ff00 */
[----:B------:R-:W-:Y:S01]  /*4d50*/  IMAD R94, R95, c[0x0][0x188], RZ ;  /* 0x000062005f5e7a24 */ /* 0x000fe200078e02ff */
[----:B------:R1:W-:Y:S01]  /*4d60*/  STL [R1+0x12c], R109 ;  /* 0x00012c6d01007387 */ /* 0x0003e20000100800 */
[----:B------:R-:W-:Y:S01]  /*4d70*/  IMAD R95, R4, c[0x0][0x184], RZ ;  /* 0x00006100045f7a24 */ /* 0x000fe200078e02ff */
[----:B------:R-:W-:Y:S01]  /*4d80*/  LOP3.LUT R4, R5, 0x800, R6, 0xf8, !PT ;  /* 0x0000080005047812 */ /* 0x000fe200078ef806 */
[----:B------:R-:W-:Y:S01]  /*4d90*/  IMAD R5, R124, c[0x0][0x188], RZ ;  /* 0x000062007c057a24 */ /* 0x000fe200078e02ff */
[----:B------:R-:W-:Y:S01]  /*4da0*/  CS2R R98, SRZ ;  /* 0x0000000000627805 */ /* 0x000fe2000001ff00 */
[----:B------:R-:W-:Y:S01]  /*4db0*/  IMAD R5, R121, c[0x0][0x188], RZ ;  /* 0x0000620079057a24 */ /* 0x000fe200078e02ff */
[----:B------:R-:W-:Y:S01]  /*4dc0*/  LEA R94, P0, R95, c[0x0][0x160], 0x1 ;  /* 0x000058005f5e7a11 */ /* 0x000fe200078008ff */
[----:B0-----:R-:W-:-:S02]  /*4dd0*/  IMAD.SHL.U32 R6, R126, 0x2, RZ ;  /* 0x000000027e067824 */ /* 0x001fc400078e00ff */
[----:B------:R-:W-:Y:S01]  /*4de0*/  IMAD R5, R118, c[0x0][0x188], RZ ;  /* 0x0000620076057a24 */ /* 0x000fe200078e02ff */
[----:B------:R-:W-:Y:S01]  /*4df0*/  LEA.HI.X.SX32 R95, R95, c[0x0][0x164], 0x1, P0 ;  /* 0x000059005f5f7a11 */ /* 0x000fe200000f0eff */
[----:B------:R-:W-:Y:S01]  /*4e00*/  IMAD R5, R103, c[0x0][0x188], RZ ;  /* 0x0000620067057a24 */ /* 0x000fe200078e02ff */
[----:B------:R-:W-:Y:S01]  /*4e10*/  LOP3.LUT R231, R6, 0x10, RZ, 0x3c, !PT ;  /* 0x0000001006e77812 */ /* 0x000fe200078e3cff */
[----:B------:R-:W-:Y:S01]  /*4e20*/  IMAD R5, R100, c[0x0][0x188], RZ ;  /* 0x0000620064057a24 */ /* 0x000fe200078e02ff */
[C---:B------:R-:W-:Y:S01]  /*4e30*/  LOP3.LUT R5, R6.reuse, 0x20, RZ, 0x3c, !PT ;  /* 0x0000002006057812 */ /* 0x040fe200078e3cff */
[----:B------:R-:W-:Y:S01]  /*4e40*/  IMAD R108, R127, c[0x0][0x188], RZ ;  /* 0x000062007f6c7a24 */ /* 0x000fe200078e02ff */
[C---:B------:R-:W-:Y:S01]  /*4e50*/  LOP3.LUT R5, R6.reuse, 0x50, RZ, 0x3c, !PT ;  /* 0x0000005006057812 */ /* 0x040fe200078e3cff */
[----:B------:R-:W-:Y:S01]  /*4e60*/  IMAD R7, R7, c[0x0][0x188], RZ ;  /* 0x0000620007077a24 */ /* 0x000fe200078e02ff */
[----:B------:R-:W-:Y:S01]  /*4e70*/  LOP3.LUT R7, R6, 0x30, RZ, 0x3c, !PT ;  /* 0x0000003006077812 */ /* 0x000fe200078e3cff */
[----:B-1----:R-:W-:Y:S01]  /*4e80*/  IMAD R109, R114, c[0x0][0x188], RZ ;  /* 0x00006200726d7a24 */ /* 0x002fe200078e02ff */
[----:B------:R-:W-:Y:S01]  /*4e90*/  LOP3.LUT R100, R6, 0x40, RZ, 0x3c, !PT ;  /* 0x0000004006647812 */ /* 0x000fe200078e3cff */
[----:B------:R-:W-:Y:S01]  /*4ea0*/  IMAD R108, R113, c[0x0][0x188], RZ ;  /* 0x00006200716c7a24 */ /* 0x000fe200078e02ff */
[----:B------:R-:W-:Y:S01]  /*4eb0*/  CS2R R114, SRZ ;  /* 0x0000000000727805 */ /* 0x000fe2000001ff00 */
[----:B------:R-:W-:Y:S01]  /*4ec0*/  CS2R R112, SRZ ;  /* 0x0000000000707805 */ /* 0x000fe2000001ff00 */
[----:B------:R-:W-:Y:S01]  /*4ed0*/  CS2R R108, SRZ ;  /* 0x00000000006c7805 */ /* 0x000fe2000001ff00 */
[----:B------:R-:W-:Y:S01]  /*4ee0*/  IMAD R120, R120, c[0x0][0x188], RZ ;  /* 0x0000620078787a24 */ /* 0x000fe200078e02ff */
[C---:B------:R-:W-:Y:S01]  /*4ef0*/  LOP3.LUT R7, R6.reuse, 0x60, RZ, 0x3c, !PT ;  /* 0x0000006006077812 */ /* 0x040fe200078e3cff */
[----:B------:R-:W-:Y:S01]  /*4f00*/  IMAD R119, R119, c[0x0][0x188], RZ ;  /* 0x0000620077777a24 */ /* 0x000fe200078e02ff */
[----:B------:R-:W-:Y:S01]  /*4f10*/  LOP3.LUT R252, R6, 0x70, RZ, 0x3c, !PT ;  /* 0x0000007006fc7812 */ /* 0x000fe200078e3cff */
[----:B------:R-:W-:Y:S01]  /*4f20*/  IMAD R117, R117, c[0x0][0x188], RZ ;  /* 0x0000620075757a24 */ /* 0x000fe200078e02ff */
[----:B------:R-:W-:Y:S01]  /*4f30*/  LOP3.LUT R5, R4, 0x40, RZ, 0x3c, !PT ;  /* 0x0000004004057812 */ /* 0x000fe200078e3cff */
[----:B------:R-:W-:-:S02]  /*4f40*/  IMAD R116, R116, c[0x0][0x188], RZ ;  /* 0x0000620074747a24 */ /* 0x000fc400078e02ff */
[----:B------:R-:W-:Y:S02]  /*4f50*/  IMAD R102, R102, c[0x0][0x188], RZ ;  /* 0x0000620066667a24 */ /* 0x000fe400078e02ff */
[----:B------:R-:W-:Y:S02]  /*4f60*/  IMAD R101, R101, c[0x0][0x188], RZ ;  /* 0x0000620065657a24 */ /* 0x000fe400078e02ff */
.L_x_3:
[C---:B------:R-:W-:Y:S01]  /*4f70*/  ISETP.GE.AND P0, PT, R0.reuse, UR9, PT ;  /* 0x0000000900007c0c */ /* 0x040fe2000bf06270 */
[C---:B------:R-:W-:Y:S01]  /*4f80*/  IMAD R100, R0.reuse, c[0x0][0x188], RZ ;  /* 0x0000620000647a24 */ /* 0x040fe200078e02ff */
[----:B------:R-:W-:Y:S01]  /*4f90*/  LOP3.LUT R102, R0, 0x8, RZ, 0xfc, !PT ;  /* 0x0000000800667812 */ /* 0x000fe200078efcff */
[----:B------:R-:W-:Y:S01]  /*4fa0*/  STL.64 [R1+0x150], R110 ;  /* 0x0001506e01007387 */ /* 0x000fe20000100a00 */
[----:B------:R-:W-:Y:S01]  /*4fb0*/  PRMT R120, RZ, 0x7610, R120 ;  /* 0x00007610ff787816 */ /* 0x000fe20000000078 */
[----:B------:R-:W-:Y:S01]  /*4fc0*/  IMAD.WIDE R100, R100, 0x2, R94 ;  /* 0x0000000264647825 */ /* 0x000fe200078e025e */
[----:B------:R-:W-:Y:S01]  /*4fd0*/  ISETP.GE.AND P1, PT, R102, UR9, PT ;  /* 0x0000000966007c0c */ /* 0x000fe2000bf26270 */
[----:B------:R-:W-:Y:S01]  /*4fe0*/  STL.64 [R1+0x148], R96 ;  /* 0x0001486001007387 */ /* 0x000fe20000100a00 */
[----:B------:R-:W-:-:S02]  /*4ff0*/  LOP3.LUT R102, R0, 0x4, RZ, 0xfc, !PT ;  /* 0x0000000400667812 */ /* 0x000fc400078efcff */
[C---:B------:R-:W-:Y:S01]  /*5000*/  LOP3.LUT R103, R0.reuse, 0x8, RZ, 0xfc, !PT ;  /* 0x0000000800677812 */ /* 0x040fe200078efcff */
[----:B------:R-:W-:Y:S01]  /*5010*/  STL.64 [R1+0x140], R98 ;  /* 0x0001406201007387 */ /* 0x000fe20000100a00 */
[----:B------:R-:W-:-:S03]  /*5020*/  LOP3.LUT R116, R0, 0x10, RZ, 0xfc, !PT ;  /* 0x0000001000747812 */ /* 0x000fc600078efcff */
[----:B------:R0:W2:Y:S01]  /*5030*/  @!P0 LDG.E.U16 R120, [R100.64] ;  /* 0x0000000a64788981 */ /* 0x0000a2000c1e1500 */
[----:B------:R-:W-:Y:S01]  /*5040*/  ISETP.GE.AND P0, PT, R102, UR9, PT ;  /* 0x0000000966007c0c */ /* 0x000fe2000bf06270 */
[----:B------:R-:W-:Y:S01]  /*5050*/  IMAD R103, R103, c[0x0][0x188], RZ ;  /* 0x0000620067677a24 */ /* 0x000fe200078e02ff */
[C---:B------:R-:W-:Y:S01]  /*5060*/  LOP3.LUT R102, R0.reuse, 0x18, RZ, 0xfc, !PT ;  /* 0x0000001800667812 */ /* 0x040fe200078efcff */
[----:B------:R1:W-:Y:S01]  /*5070*/  STL.64 [R1+0x138], R104 ;  /* 0x0001386801007387 */ /* 0x0003e20000100a00 */
[----:B------:R-:W-:Y:S02]  /*5080*/  LOP3.LUT R122, R0, 0xc, RZ, 0xfc, !PT ;  /* 0x0000000c007a7812 */ /* 0x000fe400078efcff */
[----:B------:R-:W-:Y:S01]  /*5090*/  PRMT R119, RZ, 0x7610, R119 ;  /* 0x00007610ff777816 */ /* 0x000fe20000000077 */
[----:B------:R3:W-:Y:S01]  /*50a0*/  STL.64 [R1+0x130], R106 ;  /* 0x0001306a01007387 */ /* 0x0007e20000100a00 */
[----:B------:R-:W-:Y:S01]  /*50b0*/  ISETP.GE.AND P3, PT, R102, UR9, PT ;  /* 0x0000000966007c0c */ /* 0x000fe2000bf66270 */
[----:B0-----:R-:W-:Y:S01]  /*50c0*/  IMAD.WIDE R100, R103, 0x2, R94 ;  /* 0x0000000267647825 */ /* 0x001fe200078e025e */
[----:B------:R-:W-:-:S02]  /*50d0*/  ISETP.GE.AND P2, PT, R116, UR9, PT ;  /* 0x0000000974007c0c */ /* 0x000fc4000bf46270 */
[----:B------:R-:W-:Y:S01]  /*50e0*/  LOP3.LUT R102, R0, 0x4, RZ, 0xfc, !PT ;  /* 0x0000000400667812 */ /* 0x000fe200078efcff */
[----:B------:R-:W-:Y:S01]  /*50f0*/  IMAD R122, R122, c[0x0][0x188], RZ ;  /* 0x000062007a7a7a24 */ /* 0x000fe200078e02ff */
[----:B------:R-:W-:Y:S01]  /*5100*/  LOP3.LUT R103, R0, 0xc, RZ, 0xfc, !PT ;  /* 0x0000000c00677812 */ /* 0x000fe200078efcff */
[----:B------:R-:W-:Y:S01]  /*5110*/  IMAD R116, R116, c[0x0][0x188], RZ ;  /* 0x0000620074747a24 */ /* 0x000fe200078e02ff */
[----:B------:R0:W4:Y:S01]  /*5120*/  @!P1 LDG.E.U16 R119, [R100.64] ;  /* 0x0000000a64779981 */ /* 0x000122000c1e1500 */
[----:B------:R-:W-:Y:S01]  /*5130*/  IMAD R102, R102, c[0x0][0x188], RZ ;  /* 0x0000620066667a24 */ /* 0x000fe200078e02ff */
[----:B------:R-:W-:Y:S01]  /*5140*/  ISETP.GE.AND P1, PT, R103, UR9, PT ;  /* 0x0000000967007c0c */ /* 0x000fe2000bf26270 */
[----:B------:R-:W-:Y:S01]  /*5150*/  IMAD.WIDE R116, R116, 0x2, R94 ;  /* 0x0000000274747825 */ /* 0x000fe200078e025e */
[----:B------:R-:W-:Y:S01]  /*5160*/  PRMT R118, RZ, 0x7610, R118 ;  /* 0x00007610ff767816 */ /* 0x000fe20000000076 */
[----:B-1----:R-:W5:Y:S01]  /*5170*/  LDL.64 R104, [R1+0x110] ;  /* 0x0001100001687983 */ /* 0x002f620000100a00 */
[----:B------:R-:W-:Y:S01]  /*5180*/  PRMT R227, RZ, 0x7610, R227 ;  /* 0x00007610ffe37816 */ /* 0x000fe200000000e3 */
[----:B------:R-:W-:Y:S01]  /*5190*/  IMAD.WIDE R102, R102, 0x2, R94 ;  /* 0x0000000266667825 */ /* 0x000fe200078e025e */
[----:B------:R-:W-:-:S02]  /*51a0*/  LOP3.LUT R97, R0, 0x20, RZ, 0xfc, !PT ;  /* 0x0000002000617812 */ /* 0x000fc400078efcff */
[----:B------:R-:W-:Y:S01]  /*51b0*/  PRMT R228, RZ, 0x7610, R228 ;  /* 0x00007610ffe47816 */ /* 0x000fe200000000e4 */
[----:B0-----:R-:W-:Y:S01]  /*51c0*/  IMAD.WIDE R100, R122, 0x2, R94 ;  /* 0x000000027a647825 */ /* 0x001fe200078e025e */
[C---:B------:R-:W-:Y:S01]  /*51d0*/  LOP3.LUT R122, R0.reuse, 0x18, RZ, 0xfc, !PT ;  /* 0x00000018007a7812 */ /* 0x040fe200078efcff */
[----:B------:R0:W2:Y:S01]  /*51e0*/  @!P2 LDG.E.U16 R118, [R116.64] ;  /* 0x0000000a7476a981 */ /* 0x0000a2000c1e1500 */
[----:B------:R-:W-:-:S03]  /*51f0*/  LOP3.LUT R96, R0, 0x14, RZ, 0xfc, !PT ;  /* 0x0000001400607812 */ /* 0x000fc600078efcff */
[----:B------:R-:W-:Y:S01]  /*5200*/  IMAD R122, R122, c[0x0][0x188], RZ ;  /* 0x000062007a7a7a24 */ /* 0x000fe200078e02ff */
[----:B------:R1:W2:Y:S01]  /*5210*/  @!P0 LDG.E.U16 R227, [R102.64] ;  /* 0x0000000a66e38981 */ /* 0x0002a2000c1e1500 */
[C---:B------:R-:W-:Y:S01]  /*5220*/  ISETP.GE.AND P2, PT, R97.reuse, UR9, PT ;  /* 0x0000000961007c0c */ /* 0x040fe2000bf46270 */
[----:B------:R-:W-:Y:S01]  /*5230*/  IMAD R97, R97, c[0x0][0x188], RZ ;  /* 0x0000620061617a24 */ /* 0x000fe200078e02ff */
[----:B------:R-:W-:Y:S01]  /*5240*/  LOP3.LUT R99, R0, 0x14, RZ, 0xfc, !PT ;  /* 0x0000001400637812 */ /* 0x000fe200078efcff */
[----:B------:R3:W2:Y:S01]  /*5250*/  @!P1 LDG.E.U16 R228, [R100.64] ;  /* 0x0000000a64e49981 */ /* 0x0006a2000c1e1500 */
[----:B0-----:R-:W-:Y:S02]  /*5260*/  PRMT R117, RZ, 0x7610, R117 ;  /* 0x00007610ff757816 */ /* 0x001fe40000000075 */
[----:B------:R-:W-:Y:S02]  /*5270*/  ISETP.GE.AND P0, PT, R96, UR9, PT ;  /* 0x0000000960007c0c */ /* 0x000fe4000bf06270 */
[----:B------:R-:W-:Y:S01]  /*5280*/  PRMT R226, RZ, 0x7610, R226 ;  /* 0x00007610ffe27816 */ /* 0x000fe200000000e2 */
[----:B-1----:R-:W-:Y:S01]  /*5290*/  IMAD.WIDE R102, R122, 0x2, R94 ;  /* 0x000000027a667825 */ /* 0x002fe200078e025e */
[----:B------:R-:W-:-:S02]  /*52a0*/  LOP3.LUT R98, R0, 0x1c, RZ, 0xfc, !PT ;  /* 0x0000001c00627812 */ /* 0x000fc400078efcff */
[----:B------:R-:W-:Y:S01]  /*52b0*/  PRMT R224, RZ, 0x7610, R224 ;  /* 0x00007610ffe07816 */ /* 0x000fe200000000e0 */
[----:B------:R-:W-:Y:S01]  /*52c0*/  IMAD R99, R99, c[0x0][0x188], RZ ;  /* 0x0000620063637a24 */ /* 0x000fe200078e02ff */
[----:B------:R-:W-:Y:S01]  /*52d0*/  LOP3.LUT R96, R0, 0x24, RZ, 0xfc, !PT ;  /* 0x0000002400607812 */ /* 0x000fe200078efcff */
[--C-:B------:R-:W-:Y:S01]  /*52e0*/  IMAD.WIDE R122, R97, 0x2, R94.reuse ;  /* 0x00000002617a7825 */ /* 0x100fe200078e025e */
[----:B------:R-:W-:Y:S01]  /*52f0*/  ISETP.GE.AND P1, PT, R98, UR9, PT ;  /* 0x0000000962007c0c */ /* 0x000fe2000bf26270 */
[----:B------:R0:W2:Y:S01]  /*5300*/  @!P3 LDG.E.U16 R117, [R102.64] ;  /* 0x0000000a6675b981 */ /* 0x0000a2000c1e1500 */
[----:B------:R-:W-:Y:S01]  /*5310*/  LOP3.LUT R97, R0, 0x24, RZ, 0xfc, !PT ;  /* 0x0000002400617812 */ /* 0x000fe200078efcff */
[----:B---3--:R-:W-:Y:S01]  /*5320*/  IMAD.WIDE R100, R99, 0x2, R94 ;  /* 0x0000000263647825 */ /* 0x008fe200078e025e */
[----:B------:R-:W-:Y:S01]  /*5330*/  ISETP.GE.AND P3, PT, R96, UR9, PT ;  /* 0x0000000960007c0c */ /* 0x000fe2000bf66270 */
[----:B------:R-:W1:Y:S01]  /*5340*/  S2R R111, SR_TID.X ;  /* 0x00000000006f7919 */ /* 0x000e620000002100 */
[----:B------:R-:W-:Y:S01]  /*5350*/  LOP3.LUT R96, R0, 0x28, RZ, 0xfc, !PT ;  /* 0x0000002800607812 */ /* 0x000fe200078efcff */
[----:B------:R-:W-:-:S02]  /*5360*/  IMAD R98, R98, c[0x0][0x188], RZ ;  /* 0x0000620062627a24 */ /* 0x000fc400078e02ff */
[----:B------:R-:W-:Y:S01]  /*5370*/  IMAD R97, R97, c[0x0][0x188], RZ ;  /* 0x0000620061617a24 */ /* 0x000fe200078e02ff */
[----:B------:R-:W-:Y:S01]  /*5380*/  ISETP.GE.AND P4, PT, R96, UR9, PT ;  /* 0x0000000960007c0c */ /* 0x000fe2000bf86270 */
[----:B0-----:R-:W-:Y:S01]  /*5390*/  IMAD.WIDE R102, R98, 0x2, R94 ;  /* 0x0000000262667825 */ /* 0x001fe200078e025e */
[----:B------:R0:W3:Y:S01]  /*53a0*/  @!P0 LDG.E.U16 R226, [R100.64] ;  /* 0x0000000a64e28981 */ /* 0x0000e2000c1e1500 */
[C---:B------:R-:W-:Y:S02]  /*53b0*/  LOP3.LUT R96, R0.reuse, 0x2c, RZ, 0xfc, !PT ;  /* 0x0000002c00607812 */ /* 0x040fe400078efcff */
[----:B------:R-:W-:Y:S01]  /*53c0*/  PRMT R116, RZ, 0x7610, R116 ;  /* 0x00007610ff747816 */ /* 0x000fe20000000074 */
[----:B------:R1:W2:Y:S01]  /*53d0*/  @!P1 LDG.E.U16 R224, [R102.64] ;  /* 0x0000000a66e09981 */ /* 0x0002a2000c1e1500 */
[----:B------:R-:W-:Y:S02]  /*53e0*/  LOP3.LUT R98, R0, 0x28, RZ, 0xfc, !PT ;  /* 0x0000002800627812 */ /* 0x000fe400078efcff */
[----:B------:R-:W-:Y:S01]  /*53f0*/  ISETP.GE.AND P0, PT, R96, UR9, PT ;  /* 0x0000000960007c0c */ /* 0x000fe2000bf06270 */
[----:B------:R-:W2:Y:S01]  /*5400*/  LDL.64 R106, [R1+0x20] ;  /* 0x00002000016a7983 */ /* 0x000ea20000100a00 */
[----:B0-----:R-:W-:Y:S01]  /*5410*/  IMAD.WIDE R100, R97, 0x2, R94 ;  /* 0x0000000261647825 */ /* 0x001fe200078e025e */
[----:B------:R-:W-:-:S02]  /*5420*/  LOP3.LUT R97, R0, 0x30, RZ, 0xfc, !PT ;  /* 0x0000003000617812 */ /* 0x000fc400078efcff */
[----:B------:R0:W2:Y:S01]  /*5430*/  @!P2 LDG.E.U16 R116, [R122.64] ;  /* 0x0000000a7a74a981 */ /* 0x0000a2000c1e1500 */
[C---:B------:R-:W-:Y:S02]  /*5440*/  LOP3.LUT R96, R0.reuse, 0x34, RZ, 0xfc, !PT ;  /* 0x0000003400607812 */ /* 0x040fe400078efcff */
[----:B------:R-:W-:Y:S02]  /*5450*/  ISETP.GE.AND P1, PT, R97, UR9, PT ;  /* 0x0000000961007c0c */ /* 0x000fe4000bf26270 */
[----:B------:R-:W-:Y:S01]  /*5460*/  LOP3.LUT R97, R0, 0x2c, RZ, 0xfc, !PT ;  /* 0x0000002c00617812 */ /* 0x000fe200078efcff */
[----:B------:R-:W-:Y:S01]  /*5470*/  IMAD R98, R98, c[0x0][0x188], RZ ;  /* 0x0000620062627a24 */ /* 0x000fe200078e02ff */
[----:B------:R-:W-:Y:S02]  /*5480*/  PRMT R222, RZ, 0x7610, R222 ;  /* 0x00007610ffde7816 */ /* 0x000fe400000000de */
[----:B------:R-:W-:Y:S02]  /*5490*/  ISETP.GE.AND P2, PT, R96, UR9, PT ;  /* 0x0000000960007c0c */ /* 0x000fe4000bf46270 */
[----:B------:R-:W-:Y:S01]  /*54a0*/  LOP3.LUT R96, R0, 0x30, RZ, 0xfc, !PT ;  /* 0x0000003000607812 */ /* 0x000fe200078efcff */
[----:B------:R-:W-:Y:S01]  /*54b0*/  IMAD R97, R97, c[0x0][0x188], RZ ;  /* 0x0000620061617a24 */ /* 0x000fe200078e02ff */
[----:B-1----:R-:W-:Y:S01]  /*54c0*/  PRMT R103, RZ, 0x7610, R103 ;  /* 0x00007610ff677816 */ /* 0x002fe20000000067 */
[----:B0-----:R-:W-:Y:S01]  /*54d0*/  IMAD.WIDE R122, R98, 0x2, R94 ;  /* 0x00000002627a7825 */ /* 0x001fe200078e025e */
[----:B------:R0:W2:Y:S01]  /*54e0*/  @!P3 LDG.E.U16 R222, [R100.64] ;  /* 0x0000000a64deb981 */ /* 0x0000a2000c1e1500 */
[----:B------:R-:W-:-:S02]  /*54f0*/  PRMT R220, RZ, 0x7610, R220 ;  /* 0x00007610ffdc7816 */ /* 0x000fc400000000dc */
[----:B------:R-:W-:Y:S01]  /*5500*/  IMAD R96, R96, c[0x0][0x188], RZ ;  /* 0x0000620060607a24 */ /* 0x000fe200078e02ff */
[----:B------:R1:W2:Y:S01]  /*5510*/  @!P4 LDG.E.U16 R103, [R122.64] ;  /* 0x0000000a7a67c981 */ /* 0x0002a2000c1e1500 */
[----:B0-----:R-:W-:Y:S01]  /*5520*/  IMAD.WIDE R100, R97, 0x2, R94 ;  /* 0x0000000261647825 */ /* 0x001fe200078e025e */
[----:B------:R-:W-:-:S03]  /*5530*/  LOP3.LUT R97, R0, 0x34, RZ, 0xfc, !PT ;  /* 0x0000003400617812 */ /* 0x000fc600078efcff */
[----:B-1----:R-:W-:Y:S01]  /*5540*/  IMAD.WIDE R122, R96, 0x2, R94 ;  /* 0x00000002607a7825 */ /* 0x002fe200078e025e */
[C---:B------:R-:W-:Y:S01]  /*5550*/  LOP3.LUT R96, R0.reuse, 0x38, RZ, 0xfc, !PT ;  /* 0x0000003800607812 */ /* 0x040fe200078efcff */
[----:B------:R0:W2:Y:S01]  /*5560*/  @!P0 LDG.E.U16 R220, [R100.64] ;  /* 0x0000000a64dc8981 */ /* 0x0000a2000c1e1500 */
[----:B------:R-:W-:Y:S01]  /*5570*/  LOP3.LUT R98, R0, 0x38, RZ, 0xfc, !PT ;  /* 0x0000003800627812 */ /* 0x000fe200078efcff */
[----:B------:R-:W-:Y:S01]  /*5580*/  IMAD R97, R97, c[0x0][0x188], RZ ;  /* 0x0000620061617a24 */ /* 0x000fe200078e02ff */
[----:B------:R-:W-:Y:S02]  /*5590*/  ISETP.GE.AND P0, PT, R96, UR9, PT ;  /* 0x0000000960007c0c */ /* 0x000fe4000bf06270 */
[----:B------:R-:W-:Y:S02]  /*55a0*/  PRMT R218, RZ, 0x7610, R218 ;  /* 0x00007610ffda7816 */ /* 0x000fe400000000da */
[----:B------:R-:W-:Y:S01]  /*55b0*/  PRMT R102, RZ, 0x7610, R102 ;  /* 0x00007610ff667816 */ /* 0x000fe20000000066 */
[----:B------:R-:W-:-:S02]  /*55c0*/  IMAD R98, R98, c[0x0][0x188], RZ ;  /* 0x0000620062627a24 */ /* 0x000fc400078e02ff */
[----:B0-----:R-:W-:Y:S01]  /*55d0*/  IMAD.WIDE R100, R97, 0x2, R94 ;  /* 0x0000000261647825 */ /* 0x001fe200078e025e */
[----:B------:R-:W-:Y:S02]  /*55e0*/  LEA.HI R96, R111, 0x3c, RZ, 0x1c ;  /* 0x0000003c6f607811 */ /* 0x000fe400078fe0ff */
[----:B------:R-:W-:Y:S01]  /*55f0*/  PRMT R138, RZ, 0x7610, R138 ;  /* 0x00007610ff8a7816 */ /* 0x000fe2000000008a */
[----:B------:R0:W2:Y:S01]  /*5600*/  @!P1 LDG.E.U16 R102, [R122.64] ;  /* 0x0000000a7a669981 */ /* 0x0000a2000c1e1500 */
[----:B------:R-:W-:-:S03]  /*5610*/  ISETP.GE.AND P1, PT, R96, UR9, PT ;  /* 0x0000000960007c0c */ /* 0x000fc6000bf26270 */
[----:B------:R1:W2:Y:S01]  /*5620*/  @!P2 LDG.E.U16 R218, [R100.64] ;  /* 0x0000000a64daa981 */ /* 0x0002a2000c1e1500 */
[----:B------:R-:W-:Y:S01]  /*5630*/  IMAD R96, R96, c[0x0][0x188], RZ ;  /* 0x0000620060607a24 */ /* 0x000fe200078e02ff */
[----:B------:R-:W-:Y:S01]  /*5640*/  LOP3.LUT R97, R0, 0x40, RZ, 0xfc, !PT ;  /* 0x0000004000617812 */ /* 0x000fe200078efcff */
[----:B-1----:R-:W-:Y:S01]  /*5650*/  IMAD.WIDE R100, R98, 0x2, R94 ;  /* 0x0000000262647825 */ /* 0x002fe200078e025e */
[----:B------:R-:W-:-:S04]  /*5660*/  PRMT R139, RZ, 0x7610, R139 ;  /* 0x00007610ff8b7816 */ /* 0x000fc8000000008b */
[----:B------:R1:W2:Y:S01]  /*5670*/  @!P0 LDG.E.U16 R138, [R100.64] ;  /* 0x0000000a648a8981 */ /* 0x0002a2000c1e1500 */
[----:B------:R-:W-:Y:S01]  /*5680*/  ISETP.GE.AND P0, PT, R97, UR9, PT ;  /* 0x0000000961007c0c */ /* 0x000fe2000bf06270 */
[----:B-1----:R-:W-:Y:S01]  /*5690*/  IMAD.WIDE R100, R96, 0x2, R94 ;  /* 0x0000000260647825 */ /* 0x002fe200078e025e */
[----:B------:R-:W-:-:S04]  /*56a0*/  LOP3.LUT R96, R0, 0x40, RZ, 0xfc, !PT ;  /* 0x0000004000607812 */ /* 0x000fc800078efcff */
[----:B------:R1:W3:Y:S01]  /*56b0*/  @!P1 LDG.E.U16 R139, [R100.64] ;  /* 0x0000000a648b9981 */ /* 0x0002e2000c1e1500 */
[----:B------:R-:W-:Y:S01]  /*56c0*/  IMAD R96, R96, c[0x0][0x188], RZ ;  /* 0x0000620060607a24 */ /* 0x000fe200078e02ff */
[----:B------:R-:W-:Y:S02]  /*56d0*/  LOP3.LUT R97, R0, 0x48, RZ, 0xfc, !PT ;  /* 0x0000004800617812 */ /* 0x000fe400078efcff */
[----:B------:R-:W-:Y:S01]  /*56e0*/  PRMT R229, RZ, 0x7610, R229 ;  /* 0x00007610ffe57816 */ /* 0x000fe200000000e5 */
[----:B-1----:R-:W-:Y:S01]  /*56f0*/  IMAD.WIDE R100, R96, 0x2, R94 ;  /* 0x0000000260647825 */ /* 0x002fe200078e025e */
[----:B------:R-:W-:Y:S02]  /*5700*/  LOP3.LUT R96, R0, 0x48, RZ, 0xfc, !PT ;  /* 0x0000004800607812 */ /* 0x000fe400078efcff */
[----:B------:R-:W-:Y:S02]  /*5710*/  ISETP.GE.AND P1, PT, R97, UR9, PT ;  /* 0x0000000961007c0c */ /* 0x000fe4000bf26270 */
[----:B------:R1:W3:Y:S01]  /*5720*/  @!P0 LDG.E.U16 R229, [R100.64] ;  /* 0x0000000a64e58981 */ /* 0x0002e2000c1e1500 */
[----:B------:R-:W-:Y:S01]  /*5730*/  IMAD R96, R96, c[0x0][0x188], RZ ;  /* 0x0000620060607a24 */ /* 0x000fe200078e02ff */
[----:B------:R-:W-:-:S02]  /*5740*/  LOP3.LUT R97, R0, 0x44, RZ, 0xfc, !PT ;  /* 0x0000004400617812 */ /* 0x000fc400078efcff */
[----:B------:R-:W-:Y:S01]  /*5750*/  PRMT R7, RZ, 0x7610, R7 ;  /* 0x00007610ff077816 */ /* 0x000fe20000000007 */
[----:B-1----:R-:W-:Y:S01]  /*5760*/  IMAD.WIDE R100, R96, 0x2, R94 ;  /* 0x0000000260647825 */ /* 0x002fe200078e025e */
[----:B------:R-:W-:Y:S02]  /*5770*/  LOP3.LUT R96, R0, 0x44, RZ, 0xfc, !PT ;  /* 0x0000004400607812 */ /* 0x000fe400078efcff */
[----:B------:R-:W-:-:S03]  /*5780*/  ISETP.GE.AND P0, PT, R97, UR9, PT ;  /* 0x0000000961007c0c */ /* 0x000fc6000bf06270 */
        /* <DEDUP_REMOVED lines=52> */
[----:B------:R-:W-:Y:S02]  /*5ad0*/  PRMT R223, RZ, 0x7610, R223 ;  /* 0x00007610ffdf7816 */ /* 0x000fe400000000df */
[----:B------:R-:W-:Y:S01]  /*5ae0*/  ISETP.GE.AND P2, PT, R97, UR9, PT ;  /* 0x0000000961007c0c */ /* 0x000fe2000bf46270 */
[----:B-1----:R-:W-:Y:S01]  /*5af0*/  IMAD.WIDE R100, R96, 0x2, R94 ;  /* 0x0000000260647825 */ /* 0x002fe200078e025e */
[C---:B------:R-:W-:Y:S02]  /*5b00*/  LOP3.LUT R96, R0.reuse, 0x78, RZ, 0xfc, !PT ;  /* 0x0000007800607812 */ /* 0x040fe400078efcff */
[----:B------:R-:W-:Y:S02]  /*5b10*/  LOP3.LUT R97, R0, 0x5c, RZ, 0xfc, !PT ;  /* 0x0000005c00617812 */ /* 0x000fe400078efcff */
[----:B------:R1:W3:Y:S01]  /*5b20*/  @!P1 LDG.E.U16 R223, [R100.64] ;  /* 0x0000000a64df9981 */ /* 0x0002e2000c1e1500 */
[----:B------:R-:W-:Y:S01]  /*5b30*/  IMAD R96, R96, c[0x0][0x188], RZ ;  /* 0x0000620060607a24 */ /* 0x000fe200078e02ff */
[----:B------:R-:W-:-:S02]  /*5b40*/  ISETP.GE.AND P0, PT, R97, UR9, PT ;  /* 0x0000000961007c0c */ /* 0x000fc4000bf06270 */
[----:B------:R-:W-:Y:S01]  /*5b50*/  PRMT R225, RZ, 0x7610, R225 ;  /* 0x00007610ffe17816 */ /* 0x000fe200000000e1 */
[----:B------:R-:W-:Y:S02]  /*5b60*/  IMAD R97, R97, c[0x0][0x188], RZ ;  /* 0x0000620061617a24 */ /* 0x000fe400078e02ff */
[----:B-1----:R-:W-:Y:S01]  /*5b70*/  IMAD.WIDE R100, R96, 0x2, R94 ;  /* 0x0000000260647825 */ /* 0x002fe200078e025e */
[----:B------:R-:W-:Y:S02]  /*5b80*/  LOP3.LUT R96, R0, 0x64, RZ, 0xfc, !PT ;  /* 0x0000006400607812 */ /* 0x000fe400078efcff */
[----:B------:R-:W-:Y:S02]  /*5b90*/  PRMT R132, RZ, 0x7610, R132 ;  /* 0x00007610ff847816 */ /* 0x000fe40000000084 */
[----:B------:R1:W3:Y:S01]  /*5ba0*/  @!P2 LDG.E.U16 R225, [R100.64] ;  /* 0x0000000a64e1a981 */ /* 0x0002e2000c1e1500 */
[----:B------:R-:W-:Y:S02]  /*5bb0*/  ISETP.GE.AND P1, PT, R96, UR9, PT ;  /* 0x0000000960007c0c */ /* 0x000fe4000bf26270 */
[----:B------:R-:W-:Y:S01]  /*5bc0*/  LOP3.LUT R96, R0, 0x6c, RZ, 0xfc, !PT ;  /* 0x0000006c00607812 */ /* 0x000fe200078efcff */
[----:B-1----:R-:W-:-:S05]  /*5bd0*/  IMAD.WIDE R100, R97, 0x2, R94 ;  /* 0x0000000261647825 */ /* 0x002fca00078e025e */
[----:B------:R1:W3:Y:S01]  /*5be0*/  @!P0 LDG.E.U16 R132, [R100.64] ;  /* 0x0000000a64848981 */ /* 0x0002e2000c1e1500 */
[----:B------:R-:W-:-:S03]  /*5bf0*/  ISETP.GE.AND P0, PT, R96, UR9, PT ;  /* 0x0000000960007c0c */ /* 0x000fc6000bf06270 */
[----:B------:R-:W3:Y:S01]  /*5c00*/  LDL.64 R96, [R1+0x118] ;  /* 0x0001180001607983 */ /* 0x000ee20000100a00 */
[C---:B------:R-:W-:Y:S02]  /*5c10*/  LOP3.LUT R98, R0.reuse, 0x64, RZ, 0xfc, !PT ;  /* 0x0000006400627812 */ /* 0x040fe400078efcff */
[----:B------:R-:W-:-:S03]  /*5c20*/  LOP3.LUT R99, R0, 0x6c, RZ, 0xfc, !PT ;  /* 0x0000006c00637812 */ /* 0x000fc600078efcff */
[----:B------:R-:W-:Y:S01]  /*5c30*/  IMAD R98, R98, c[0x0][0x188], RZ ;  /* 0x0000620062627a24 */ /* 0x000fe200078e02ff */
[----:B------:R-:W-:Y:S01]  /*5c40*/  PRMT R131, RZ, 0x7610, R131 ;  /* 0x00007610ff837816 */ /* 0x000fe20000000083 */
[----:B------:R-:W-:Y:S02]  /*5c50*/  IMAD R99, R99, c[0x0][0x188], RZ ;  /* 0x0000620063637a24 */ /* 0x000fe400078e02ff */
[----:B-1----:R-:W-:Y:S01]  /*5c60*/  IMAD.WIDE R100, R98, 0x2, R94 ;  /* 0x0000000262647825 */ /* 0x002fe200078e025e */
[----:B------:R-:W-:Y:S02]  /*5c70*/  LOP3.LUT R98, R0, 0x74, RZ, 0xfc, !PT ;  /* 0x0000007400627812 */ /* 0x000fe400078efcff */
[----:B------:R-:W-:Y:S02]  /*5c80*/  PRMT R130, RZ, 0x7610, R130 ;  /* 0x00007610ff827816 */ /* 0x000fe40000000082 */
[----:B------:R1:W3:Y:S01]  /*5c90*/  @!P1 LDG.E.U16 R131, [R100.64] ;  /* 0x0000000a64839981 */ /* 0x0002e2000c1e1500 */
[----:B------:R-:W-:-:S02]  /*5ca0*/  ISETP.GE.AND P1, PT, R98, UR9, PT ;  /* 0x0000000962007c0c */ /* 0x000fc4000bf26270 */
[----:B------:R-:W-:Y:S01]  /*5cb0*/  LEA.HI R98, R111, 0x7c, RZ, 0x1c ;  /* 0x0000007c6f627811 */ /* 0x000fe200078fe0ff */
[----:B-1----:R-:W-:Y:S01]  /*5cc0*/  IMAD.WIDE R100, R99, 0x2, R94 ;  /* 0x0000000263647825 */ /* 0x002fe200078e025e */
[----:B------:R-:W-:Y:S02]  /*5cd0*/  LOP3.LUT R99, R0, 0x74, RZ, 0xfc, !PT ;  /* 0x0000007400637812 */ /* 0x000fe400078efcff */
[----:B------:R-:W-:Y:S02]  /*5ce0*/  PRMT R129, RZ, 0x7610, R129 ;  /* 0x00007610ff817816 */ /* 0x000fe40000000081 */
[----:B------:R1:W3:Y:S01]  /*5cf0*/  @!P0 LDG.E.U16 R130, [R100.64] ;  /* 0x0000000a64828981 */ /* 0x0002e2000c1e1500 */
[----:B------:R-:W-:Y:S01]  /*5d00*/  IMAD R99, R99, c[0x0][0x188], RZ ;  /* 0x0000620063637a24 */ /* 0x000fe200078e02ff */
[----:B------:R-:W-:Y:S02]  /*5d10*/  ISETP.GE.AND P0, PT, R98, UR9, PT ;  /* 0x0000000962007c0c */ /* 0x000fe4000bf06270 */
[----:B------:R-:W-:Y:S01]  /*5d20*/  PRMT R128, RZ, 0x7610, R128 ;  /* 0x00007610ff807816 */ /* 0x000fe20000000080 */
[----:B-1----:R-:W-:-:S04]  /*5d30*/  IMAD.WIDE R100, R99, 0x2, R94 ;  /* 0x0000000263647825 */ /* 0x002fc800078e025e */
[----:B------:R-:W-:Y:S01]  /*5d40*/  IMAD R99, R98, c[0x0][0x188], RZ ;  /* 0x0000620062637a24 */ /* 0x000fe200078e02ff */
[----:B------:R1:W3:Y:S03]  /*5d50*/  @!P1 LDG.E.U16 R129, [R100.64] ;  /* 0x0000000a64819981 */ /* 0x0002e6000c1e1500 */
[----:B-1----:R-:W-:-:S05]  /*5d60*/  IMAD.WIDE R100, R99, 0x2, R94 ;  /* 0x0000000263647825 */ /* 0x002fca00078e025e */
[----:B------:R5:W3:Y:S01]  /*5d70*/  @!P0 LDG.E.U16 R128, [R100.64] ;  /* 0x0000000a64808981 */ /* 0x000ae2000c1e1500 */
[----:B------:R-:W-:-:S03]  /*5d80*/  LOP3.LUT R98, R111, 0x3f, RZ, 0xc0, !PT ;  /* 0x0000003f6f627812 */ /* 0x000fc600078ec0ff */
[----:B------:R-:W-:Y:S01]  /*5d90*/  BAR.SYNC.DEFER_BLOCKING 0x0 ;  /* 0x0000000000007b1d */ /* 0x000fe20000010000 */
[----:B-----5:R-:W-:-:S05]  /*5da0*/  IADD3 R100, P1, R104, UR4, RZ ;  /* 0x0000000468647c10 */ /* 0x020fca000ff3e0ff */
[----:B------:R-:W5:Y:S01]  /*5db0*/  LDL.64 R110, [R1+0x60] ;  /* 0x00006000016e7983 */ /* 0x000f620000100a00 */
[----:B------:R-:W-:-:S03]  /*5dc0*/  IADD3.X R101, R105, UR5, RZ, P1, !PT ;  /* 0x0000000569657c10 */ /* 0x000fc60008ffe4ff */
[----:B------:R-:W5:Y:S01]  /*5dd0*/  LDL.64 R104, [R1+0x28] ;  /* 0x0000280001687983 */ /* 0x000f620000100a00 */
[C---:B------:R-:W-:Y:S02]  /*5de0*/  ISETP.GE.AND P0, PT, R98.reuse, UR9, PT ;  /* 0x0000000962007c0c */ /* 0x040fe4000bf06270 */
[----:B------:R-:W-:-:S04]  /*5df0*/  LOP3.LUT R98, R98, 0x40, RZ, 0xfc, !PT ;  /* 0x0000004062627812 */ /* 0x000fc800078efcff */
[----:B------:R-:W-:Y:S02]  /*5e00*/  ISETP.GE.AND P1, PT, R98, UR9, PT ;  /* 0x0000000962007c0c */ /* 0x000fe4000bf26270 */
[----:B------:R-:W5:Y:S01]  /*5e10*/  LDL.64 R98, [R1+0xa0] ;  /* 0x0000a00001627983 */ /* 0x000f620000100a00 */
[----:B------:R-:W-:Y:S02]  /*5e20*/  PRMT R124, RZ, 0x7610, R124 ;  /* 0x00007610ff7c7816 */ /* 0x000fe4000000007c */
[----:B0-----:R-:W-:-:S04]  /*5e30*/  PRMT R123, RZ, 0x7610, R123 ;  /* 0x00007610ff7b7816 */ /* 0x001fc8000000007b */
[----:B------:R3:W5:Y:S01]  /*5e40*/  @!P0 LDG.E.U16 R124, [R100.64] ;  /* 0x0000000a647c8981 */ /* 0x000762000c1e1500 */
[----:B------:R-:W-:Y:S02]  /*5e50*/  PRMT R127, RZ, 0x7610, R127 ;  /* 0x00007610ff7f7816 */ /* 0x000fe4000000007f */
[----:B------:R-:W-:Y:S02]  /*5e60*/  PRMT R126, RZ, 0x7610, R126 ;  /* 0x00007610ff7e7816 */ /* 0x000fe4000000007e */
[----:B------:R-:W-:Y:S02]  /*5e70*/  PRMT R125, RZ, 0x7610, R125 ;  /* 0x00007610ff7d7816 */ /* 0x000fe4000000007d */
[----:B------:R-:W-:Y:S02]  /*5e80*/  PRMT R122, RZ, 0x7610, R122 ;  /* 0x00007610ff7a7816 */ /* 0x000fe4000000007a */
[----:B------:R-:W-:Y:S01]  /*5e90*/  PRMT R121, RZ, 0x7610, R121 ;  /* 0x00007610ff797816 */ /* 0x000fe20000000079 */
[----:B--2---:R0:W-:Y:S02]  /*5ea0*/  STS.U16 [R6+0x4000], R120 ;  /* 0x0040007806007388 */ /* 0x0041e40000000400 */
[----:B0-----:R-:W-:-:S02]  /*5eb0*/  PRMT R120, RZ, 0x7610, R120 ;  /* 0x00007610ff787816 */ /* 0x001fc40000000078 */
[----:B----4-:R0:W-:Y:S02]  /*5ec0*/  STS.U16 [R6+0x4100], R119 ;  /* 0x0041007706007388 */ /* 0x0101e40000000400 */
[----:B0-----:R-:W-:Y:S02]  /*5ed0*/  PRMT R119, RZ, 0x7610, R119 ;  /* 0x00007610ff777816 */ /* 0x001fe40000000077 */
[----:B------:R0:W-:Y:S02]  /*5ee0*/  STS.U16 [R6+0x4200], R118 ;  /* 0x0042007606007388 */ /* 0x0001e40000000400 */
[----:B0-----:R-:W-:Y:S02]  /*5ef0*/  PRMT R118, RZ, 0x7610, R118 ;  /* 0x00007610ff767816 */ /* 0x001fe40000000076 */
[----:B------:R0:W-:Y:S02]  /*5f00*/  STS.U16 [R6+0x4300], R117 ;  /* 0x0043007506007388 */ /* 0x0001e40000000400 */
[----:B0-----:R-:W-:-:S02]  /*5f10*/  PRMT R117, RZ, 0x7610, R117 ;  /* 0x00007610ff757816 */ /* 0x001fc40000000075 */
[----:B------:R0:W-:Y:S02]  /*5f20*/  STS.U16 [R6+0x4400], R116 ;  /* 0x0044007406007388 */ /* 0x0001e40000000400 */
[----:B0-----:R-:W-:Y:S02]  /*5f30*/  PRMT R116, RZ, 0x7610, R116 ;  /* 0x00007610ff747816 */ /* 0x001fe40000000074 */
[----:B------:R0:W-:Y:S02]  /*5f40*/  STS.U16 [R6+0x4500], R103 ;  /* 0x0045006706007388 */ /* 0x0001e40000000400 */
[----:B0-----:R-:W-:Y:S02]  /*5f50*/  PRMT R103, RZ, 0x7610, R103 ;  /* 0x00007610ff677816 */ /* 0x001fe40000000067 */
[----:B------:R0:W-:Y:S01]  /*5f60*/  STS.U16 [R6+0x4600], R102 ;  /* 0x0046006606007388 */ /* 0x0001e20000000400 */
[----:B---3--:R-:W-:-:S04]  /*5f70*/  IADD3 R100, P2, R96, UR4, RZ ;  /* 0x0000000460647c10 */ /* 0x008fc8000ff5e0ff */
[----:B------:R-:W-:Y:S02]  /*5f80*/  IADD3.X R101, R97, UR5, RZ, P2, !PT ;  /* 0x0000000561657c10 */ /* 0x000fe400097fe4ff */
[----:B------:R-:W2:Y:S04]  /*5f90*/  LDL.64 R96, [R1+0xa8] ;  /* 0x0000a80001607983 */ /* 0x000ea80000100a00 */
[----:B------:R1:W3:Y:S02]  /*5fa0*/  @!P1 LDG.E.U16 R123, [R100.64] ;  /* 0x0000000a647b9981 */ /* 0x0002e4000c1e1500 */
[----:B-1----:R-:W-:-:S04]  /*5fb0*/  IADD3 R100, P2, R92, UR4, RZ ;  /* 0x000000045c647c10 */ /* 0x002fc8000ff5e0ff */
[----:B------:R-:W-:-:S05]  /*5fc0*/  IADD3.X R101, R93, UR5, RZ, P2, !PT ;  /* 0x000000055d657c10 */ /* 0x000fca00097fe4ff */
[----:B------:R1:W4:Y:S02]  /*5fd0*/  @!P0 LDG.E.U16 R127, [R100.64] ;  /* 0x0000000a647f8981 */ /* 0x000324000c1e1500 */
[----:B-1----:R-:W-:-:S04]  /*5fe0*/  IADD3 R100, P2, R48, UR4, RZ ;  /* 0x0000000430647c10 */ /* 0x002fc8000ff5e0ff */
[----:B------:R-:W-:-:S05]  /*5ff0*/  IADD3.X R101, R49, UR5, RZ, P2, !PT ;  /* 0x0000000531657c10 */ /* 0x000fca00097fe4ff */
[----:B------:R1:W3:Y:S02]  /*6000*/  @!P1 LDG.E.U16 R126, [R100.64] ;  /* 0x0000000a647e9981 */ /* 0x0002e4000c1e1500 */
        /* <DEDUP_REMOVED lines=26> */
[----:B------:R1:W3:Y:S01]  /*61b0*/  @!P0 LDG.E.U16 R103, [R100.64] ;  /* 0x0000000a64678981 */ /* 0x0002e2000c1e1500 */
[----:B0-----:R-:W-:Y:S02]  /*61c0*/  PRMT R102, RZ, 0x7610, R102 ;  /* 0x00007610ff667816 */ /* 0x001fe40000000066 */
[----:B-1----:R-:W-:-:S04]  /*61d0*/  IADD3 R100, P2, R216, UR4, RZ ;  /* 0x00000004d8647c10 */ /* 0x002fc8000ff5e0ff */
[----:B------:R-:W-:Y:S01]  /*61e0*/  IADD3.X R101, R217, UR5, RZ, P2, !PT ;  /* 0x00000005d9657c10 */ /* 0x000fe200097fe4ff */
[----:B------:R0:W-:Y:S04]  /*61f0*/  STS.U16 [R6+0x4700], R138 ;  /* 0x0047008a06007388 */ /* 0x0001e80000000400 */
[----:B------:R1:W3:Y:S01]  /*6200*/  @!P1 LDG.E.U16 R102, [R100.64] ;  /* 0x0000000a64669981 */ /* 0x0002e2000c1e1500 */
[----:B0-----:R-:W-:Y:S02]  /*6210*/  PRMT R138, RZ, 0x7610, R138 ;  /* 0x00007610ff8a7816 */ /* 0x001fe4000000008a */
[----:B-1----:R-:W-:-:S04]  /*6220*/  IADD3 R100, P2, R106, UR4, RZ ;  /* 0x000000046a647c10 */ /* 0x002fc8000ff5e0ff */
[----:B------:R-:W-:Y:S02]  /*6230*/  IADD3.X R101, R107, UR5, RZ, P2, !PT ;  /* 0x000000056b657c10 */ /* 0x000fe400097fe4ff */
[----:B------:R-:W3:Y:S04]  /*6240*/  LDL.64 R106, [R1+0x30] ;  /* 0x00003000016a7983 */ /* 0x000ee80000100a00 */
[----:B------:R5:W3:Y:S01]  /*6250*/  @!P0 LDG.E.U16 R138, [R100.64] ;  /* 0x0000000a648a8981 */ /* 0x000ae2000c1e1500 */
[----:B------:R-:W-:Y:S02]  /*6260*/  PRMT R230, RZ, 0x7610, R230 ;  /* 0x00007610ffe67816 */ /* 0x000fe400000000e6 */
[----:B-----5:R-:W-:-:S04]  /*6270*/  IADD3 R100, P2, R104, UR4, RZ ;  /* 0x0000000468647c10 */ /* 0x020fc8000ff5e0ff */
[----:B------:R-:W-:Y:S02]  /*6280*/  IADD3.X R101, R105, UR5, RZ, P2, !PT ;  /* 0x0000000569657c10 */ /* 0x000fe400097fe4ff */
[----:B------:R-:W5:Y:S04]  /*6290*/  LDL.64 R104, [R1+0x38] ;  /* 0x0000380001687983 */ /* 0x000f680000100a00 */
[----:B------:R0:W4:Y:S02]  /*62a0*/  @!P1 LDG.E.U16 R230, [R100.64] ;  /* 0x0000000a64e69981 */ /* 0x000124000c1e1500 */
[----:B0-----:R-:W-:-:S04]  /*62b0*/  IADD3 R100, P2, R98, UR4, RZ ;  /* 0x0000000462647c10 */ /* 0x001fc8000ff5e0ff */
[----:B------:R-:W-:Y:S02]  /*62c0*/  IADD3.X R101, R99, UR5, RZ, P2, !PT ;  /* 0x0000000563657c10 */ /* 0x000fe400097fe4ff */
[----:B------:R-:W4:Y:S04]  /*62d0*/  LDL.64 R98, [R1+0xb0] ;  /* 0x0000b00001627983 */ /* 0x000f280000100a00 */
[----:B------:R0:W-:Y:S02]  /*62e0*/  STS.U16 [R6+0x4900], R7 ;  /* 0x0049000706007388 */ /* 0x0001e40000000400 */
[----:B0-----:R-:W-:Y:S02]  /*62f0*/  PRMT R7, RZ, 0x7610, R7 ;  /* 0x00007610ff077816 */ /* 0x001fe40000000007 */
[----:B------:R0:W-:Y:S04]  /*6300*/  STS.U16 [R6+0x4a00], R134 ;  /* 0x004a008606007388 */ /* 0x0001e80000000400 */
[----:B------:R2:W4:Y:S01]  /*6310*/  @!P0 LDG.E.U16 R7, [R100.64] ;  /* 0x0000000a64078981 */ /* 0x000522000c1e1500 */
[----:B0-----:R-:W-:-:S02]  /*6320*/  PRMT R134, RZ, 0x7610, R134 ;  /* 0x00007610ff867816 */ /* 0x001fc40000000086 */
[----:B--2---:R-:W-:-:S04]  /*6330*/  IADD3 R100, P2, R96, UR4, RZ ;  /* 0x0000000460647c10 */ /* 0x004fc8000ff5e0ff */
[----:B------:R-:W-:Y:S02]  /*6340*/  IADD3.X R101, R97, UR5, RZ, P2, !PT ;  /* 0x0000000561657c10 */ /* 0x000fe400097fe4ff */
[----:B------:R-:W2:Y:S04]  /*6350*/  LDL.64 R96, [R1+0xb8] ;  /* 0x0000b80001607983 */ /* 0x000ea80000100a00 */
[----:B------:R0:W2:Y:S04]  /*6360*/  @!P1 LDG.E.U16 R134, [R100.64] ;  /* 0x0000000a64869981 */ /* 0x0000a8000c1e1500 */
[----:B------:R1:W-:Y:S01]  /*6370*/  STS.U16 [R6+0x4b00], R137 ;  /* 0x004b008906007388 */ /* 0x0003e20000000400 */
[----:B0-----:R-:W-:-:S02]  /*6380*/  IADD3 R100, P2, R90, UR4, RZ ;  /* 0x000000045a647c10 */ /* 0x001fc4000ff5e0ff */
[----:B-1----:R-:W-:Y:S02]  /*6390*/  PRMT R137, RZ, 0x7610, R137 ;  /* 0x00007610ff897816 */ /* 0x002fe40000000089 */
[----:B------:R-:W-:Y:S01]  /*63a0*/  IADD3.X R101, R91, UR5, RZ, P2, !PT ;  /* 0x000000055b657c10 */ /* 0x000fe200097fe4ff */
[----:B------:R0:W-:Y:S04]  /*63b0*/  STS.U16 [R6+0x4c00], R219 ;  /* 0x004c00db06007388 */ /* 0x0001e80000000400 */
[----:B------:R1:W2:Y:S01]  /*63c0*/  @!P0 LDG.E.U16 R137, [R100.64] ;  /* 0x0000000a64898981 */ /* 0x0002a2000c1e1500 */
[----:B0-----:R-:W-:Y:S02]  /*63d0*/  PRMT R219, RZ, 0x7610, R219 ;  /* 0x00007610ffdb7816 */ /* 0x001fe400000000db */
[----:B-1----:R-:W-:-:S04]  /*63e0*/  IADD3 R100, P2, R46, UR4, RZ ;  /* 0x000000042e647c10 */ /* 0x002fc8000ff5e0ff */
        /* <DEDUP_REMOVED lines=16> */
[----:B------:R-:W-:Y:S04]  /*64f0*/  STS.U16 [R6+0x4800], R229 ;  /* 0x004800e506007388 */ /* 0x000fe80000000400 */
[----:B------:R0:W2:Y:S04]  /*6500*/  @!P0 LDG.E.U16 R225, [R100.64] ;  /* 0x0000000a64e18981 */ /* 0x0000a8000c1e1500 */
[----:B------:R1:W-:Y:S01]  /*6510*/  STS.U16 [R231+0x4080], R227 ;  /* 0x004080e3e7007388 */ /* 0x0003e20000000400 */
[----:B0-----:R-:W-:-:S02]  /*6520*/  IADD3 R100, P2, R14, UR4, RZ ;  /* 0x000000040e647c10 */ /* 0x001fc4000ff5e0ff */
[----:B-1----:R-:W-:Y:S02]  /*6530*/  PRMT R227, RZ, 0x7610, R227 ;  /* 0x00007610ffe37816 */ /* 0x002fe400000000e3 */
[----:B------:R-:W-:-:S05]  /*6540*/  IADD3.X R101, R15, UR5, RZ, P2, !PT ;  /* 0x000000050f657c10 */ /* 0x000fca00097fe4ff */
[----:B------:R0:W2:Y:S01]  /*6550*/  @!P1 LDG.E.U16 R227, [R100.64] ;  /* 0x0000000a64e39981 */ /* 0x0000a2000c1e1500 */
[----:B------:R-:W-:Y:S02]  /*6560*/  PRMT R229, RZ, 0x7610, R229 ;  /* 0x00007610ffe57816 */ /* 0x000fe400000000e5 */
[----:B0-----:R-:W-:-:S04]  /*6570*/  IADD3 R100, P2, R154, UR4, RZ ;  /* 0x000000049a647c10 */ /* 0x001fc8000ff5e0ff */
        /* <DEDUP_REMOVED lines=29> */
[----:B---3--:R-:W-:-:S04]  /*6750*/  IADD3 R100, P2, R106, UR4, RZ ;  /* 0x000000046a647c10 */ /* 0x008fc8000ff5e0ff */
[----:B------:R-:W-:Y:S02]  /*6760*/  IADD3.X R101, R107, UR5, RZ, P2, !PT ;  /* 0x000000056b657c10 */ /* 0x000fe400097fe4ff */
[----:B------:R-:W3:Y:S04]  /*6770*/  LDL.64 R106, [R1+0x40] ;  /* 0x00004000016a7983 */ /* 0x000ee80000100a00 */
[----:B------:R5:W3:Y:S04]  /*6780*/  @!P0 LDG.E.U16 R218, [R100.64] ;  /* 0x0000000a64da8981 */ /* 0x000ae8000c1e1500 */
[----:B------:R0:W-:Y:S01]  /*6790*/  STS.U16 [R231+0x4880], R136 ;  /* 0x00488088e7007388 */ /* 0x0001e20000000400 */
[----:B-----5:R-:W-:-:S02]  /*67a0*/  IADD3 R100, P2, R104, UR4, RZ ;  /* 0x0000000468647c10 */ /* 0x020fc4000ff5e0ff */
[----:B0-----:R-:W-:Y:S02]  /*67b0*/  PRMT R136, RZ, 0x7610, R136 ;  /* 0x00007610ff887816 */ /* 0x001fe40000000088 */
[----:B------:R-:W-:Y:S02]  /*67c0*/  IADD3.X R101, R105, UR5, RZ, P2, !PT ;  /* 0x0000000569657c10 */ /* 0x000fe400097fe4ff */
[----:B------:R-:W5:Y:S04]  /*67d0*/  LDL.64 R104, [R1+0x48] ;  /* 0x0000480001687983 */ /* 0x000f680000100a00 */
[----:B------:R4:W5:Y:S02]  /*67e0*/  @!P1 LDG.E.U16 R136, [R100.64] ;  /* 0x0000000a64889981 */ /* 0x000964000c1e1500 */
[----:B----4-:R-:W-:-:S04]  /*67f0*/  IADD3 R100, P2, R98, UR4, RZ ;  /* 0x0000000462647c10 */ /* 0x010fc8000ff5e0ff */
        /* <DEDUP_REMOVED lines=37> */
[----:B------:R1:W-:Y:S01]  /*6a50*/  STS.U16 [R6], R127 ;  /* 0x0000007f06007388 */ /* 0x0003e20000000400 */
        /* <DEDUP_REMOVED lines=59> */
[----:B0-----:R-:W-:-:S03]  /*6e10*/  IADD3 R100, P2, R86, UR4, RZ ;  /* 0x0000000456647c10 */ /* 0x001fc6000ff5e0ff */
[----:B------:R0:W-:Y:S01]  /*6e20*/  STS.U16 [R6+0x3000], R138 ;  /* 0x0030008a06007388 */ /* 0x0001e20000000400 */
[----:B-1----:R-:W-:Y:S02]  /*6e30*/  PRMT R102, RZ, 0x7610, R102 ;  /* 0x00007610ff667816 */ /* 0x002fe40000000066 */
[----:B------:R-:W-:Y:S02]  /*6e40*/  IADD3.X R101, R87, UR5, RZ, P2, !PT ;  /* 0x0000000557657c10 */ /* 0x000fe400097fe4ff */
[----:B0-----:R-:W-:-:S03]  /*6e50*/  IADD3 R138, P2, R42, UR4, RZ ;  /* 0x000000042a8a7c10 */ /* 0x001fc6000ff5e0ff */
[----:B------:R0:W2:Y:S01]  /*6e60*/  @!P0 LDG.E.U16 R102, [R100.64] ;  /* 0x0000000a64668981 */ /* 0x0000a2000c1e1500 */
[----:B------:R-:W-:Y:S02]  /*6e70*/  IADD3.X R139, R43, UR5, RZ, P2, !PT ;  /* 0x000000052b8b7c10 */ /* 0x000fe400097fe4ff */
[----:B0-----:R-:W-:Y:S02]  /*6e80*/  PRMT R101, RZ, 0x7610, R101 ;  /* 0x00007610ff657816 */ /* 0x001fe40000000065 */
[----:B------:R-:W-:-:S04]  /*6e90*/  PRMT R100, RZ, 0x7610, R100 ;  /* 0x00007610ff647816 */ /* 0x000fc80000000064 */
[----:B------:R0:W2:Y:S02]  /*6ea0*/  @!P1 LDG.E.U16 R101, [R138.64] ;  /* 0x0000000a8a659981 */ /* 0x0000a4000c1e1500 */
        /* <DEDUP_REMOVED lines=60> */
[----:B------:R4:W3:Y:S02]  /*7270*/  @!P1 LDG.E.U16 R226, [R138.64] ;  /* 0x0000000a8ae29981 */ /* 0x0008e4000c1e1500 */
        /* <DEDUP_REMOVED lines=29> */
[----:B------:R-:W-:Y:S02]  /*7450*/  IADD3.X R139, R25, UR5, RZ, P2, !PT ;  /* 0x00000005198b7c10 */ /* 0x000fe400097fe4ff */
[----:B------:R-:W-:-:S03]  /*7460*/  LOP3.LUT R96, R6, 0x20, RZ, 0x3c, !PT ;  /* 0x0000002006607812 */ /* 0x000fc600078e3cff */
[----:B------:R0:W2:Y:S01]  /*7470*/  @!P1 LDG.E.U16 R135, [R138.64] ;  /* 0x0000000a8a879981 */ /* 0x0000a2000c1e1500 */
[----:B------:R-:W-:-:S03]  /*7480*/  PRMT R230, RZ, 0x7610, R230 ;  /* 0x00007610ffe67816 */ /* 0x000fc600000000e6 */
[----:B------:R-:W-:Y:S01]  /*7490*/  STS.U16 [R231+0x3980], R133 ;  /* 0x00398085e7007388 */ /* 0x000fe20000000400 */
[----:B0-----:R-:W-:-:S03]  /*74a0*/  IADD3 R138, P2, R52, UR4, RZ ;  /* 0x00000004348a7c10 */ /* 0x001fc6000ff5e0ff */
[----:B------:R0:W-:Y:S01]  /*74b0*/  STS.U16 [R96+0x200], R132 ;  /* 0x0002008460007388 */ /* 0x0001e20000000400 */
[----:B------:R-:W-:-:S05]  /*74c0*/  IADD3.X R139, R53, UR5, RZ, P2, !PT ;  /* 0x00000005358b7c10 */ /* 0x000fca00097fe4ff */
[----:B------:R1:W2:Y:S01]  /*74d0*/  @!P0 LDG.E.U16 R230, [R138.64] ;  /* 0x0000000a8ae68981 */ /* 0x0002a2000c1e1500 */
[----:B0-----:R-:W-:-:S04]  /*74e0*/  IADD3 R132, P2, R8, UR4, RZ ;  /* 0x0000000408847c10 */ /* 0x001fc8000ff5e0ff */
[----:B------:R-:W-:Y:S02]  /*74f0*/  IADD3.X R133, R9, UR5, RZ, P2, !PT ;  /* 0x0000000509857c10 */ /* 0x000fe400097fe4ff */
[----:B-1----:R-:W-:Y:S02]  /*7500*/  PRMT R138, RZ, 0x7610, R138 ;  /* 0x00007610ff8a7816 */ /* 0x002fe4000000008a */
[----:B------:R-:W-:-:S04]  /*7510*/  PRMT R139, RZ, 0x7610, R139 ;  /* 0x00007610ff8b7816 */ /* 0x000fc8000000008b */
[----:B------:R0:W2:Y:S04]  /*7520*/  @!P1 LDG.E.U16 R138, [R132.64] ;  /* 0x0000000a848a9981 */ /* 0x0000a8000c1e1500 */
        /* <DEDUP_REMOVED lines=27> */
[----:B-1----:R-:W-:Y:S01]  /*76e0*/  PRMT R128, RZ, 0x7610, R128 ;  /* 0x00007610ff807816 */ /* 0x002fe20000000080 */
[----:B------:R0:W-:Y:S05]  /*76f0*/  STS.U16 [R96+0x1a80], R125 ;  /* 0x001a807d60007388 */ /* 0x0001ea0000000400 */
[----:B------:R1:W2:Y:S01]  /*7700*/  @!P1 LDG.E.U16 R128, [R126.64] ;  /* 0x0000000a7e809981 */ /* 0x0002a2000c1e1500 */
[----:B0-----:R-:W-:Y:S02]  /*7710*/  PRMT R125, RZ, 0x7610, R125 ;  /* 0x00007610ff7d7816 */ /* 0x001fe4000000007d */
[----:B-1----:R-:W-:-:S04]  /*7720*/  IADD3 R126, P2, R110, UR4, RZ ;  /* 0x000000046e7e7c10 */ /* 0x002fc8000ff5e0ff */
[----:B------:R-:W-:Y:S02]  /*7730*/  IADD3.X R127, R111, UR5, RZ, P2, !PT ;  /* 0x000000056f7f7c10 */ /* 0x000fe400097fe4ff */
[----:B------:R-:W2:Y:S04]  /*7740*/  LDL.64 R110, [R1+0x70] ;  /* 0x00007000016e7983 */ /* 0x000ea80000100a00 */
[----:B------:R3:W2:Y:S04]  /*7750*/  @!P0 LDG.E.U16 R125, [R126.64] ;  /* 0x0000000a7e7d8981 */ /* 0x0006a8000c1e1500 */
[----:B------:R0:W-:Y:S01]  /*7760*/  STS.U16 [R96+0x2200], R122 ;  /* 0x0022007a60007388 */ /* 0x0001e20000000400 */
[----:B---3--:R-:W-:-:S02]  /*7770*/  IADD3 R126, P2, R106, UR4, RZ ;  /* 0x000000046a7e7c10 */ /* 0x008fc4000ff5e0ff */
[----:B0-----:R-:W-:Y:S02]  /*7780*/  PRMT R122, RZ, 0x7610, R122 ;  /* 0x00007610ff7a7816 */ /* 0x001fe4000000007a */
[----:B------:R-:W-:Y:S02]  /*7790*/  IADD3.X R127, R107, UR5, RZ, P2, !PT ;  /* 0x000000056b7f7c10 */ /* 0x000fe400097fe4ff */
[----:B------:R-:W3:Y:S04]  /*77a0*/  LDL.64 R106, [R1+0x78] ;  /* 0x00007800016a7983 */ /* 0x000ee80000100a00 */
[----:B------:R5:W3:Y:S02]  /*77b0*/  @!P1 LDG.E.U16 R122, [R126.64] ;  /* 0x0000000a7e7a9981 */ /* 0x000ae4000c1e1500 */
[----:B-----5:R-:W-:-:S04]  /*77c0*/  IADD3 R126, P2, R104, UR4, RZ ;  /* 0x00000004687e7c10 */ /* 0x020fc8000ff5e0ff */
[----:B------:R-:W-:Y:S02]  /*77d0*/  IADD3.X R127, R105, UR5, RZ, P2, !PT ;  /* 0x00000005697f7c10 */ /* 0x000fe400097fe4ff */
[----:B------:R-:W5:Y:S04]  /*77e0*/  LDL.64 R104, [R1+0xf0] ;  /* 0x0000f00001687983 */ /* 0x000f680000100a00 */
[----:B------:R-:W-:Y:S04]  /*77f0*/  STS.U16 [R96+0x2280], R121 ;  /* 0x0022807960007388 */ /* 0x000fe80000000400 */
[----:B------:R4:W-:Y:S02]  /*7800*/  STS.U16 [R96+0x2a00], R120 ;  /* 0x002a007860007388 */ /* 0x0009e40000000400 */
[----:B----4-:R-:W-:-:S04]  /*7810*/  IADD3 R120, P2, R98, UR4, RZ ;  /* 0x0000000462787c10 */ /* 0x010fc8000ff5e0ff */
[----:B------:R-:W-:Y:S02]  /*7820*/  IADD3.X R121, R99, UR5, RZ, P2, !PT ;  /* 0x0000000563797c10 */ /* 0x000fe400097fe4ff */
[----:B------:R-:W4:Y:S01]  /*7830*/  LDL.64 R98, [R1+0xf8] ;  /* 0x0000f80001627983 */ /* 0x000f220000100a00 */
[----:B------:R-:W-:-:S06]  /*7840*/  PRMT R129, RZ, 0x7610, R129 ;  /* 0x00007610ff817816 */ /* 0x000fcc0000000081 */
[----:B------:R0:W4:Y:S02]  /*7850*/  @!P0 LDG.E.U16 R129, [R126.64] ;  /* 0x0000000a7e818981 */ /* 0x000124000c1e1500 */
[----:B0-----:R-:W-:Y:S02]  /*7860*/  PRMT R126, RZ, 0x7610, R126 ;  /* 0x00007610ff7e7816 */ /* 0x001fe4000000007e */
[----:B------:R-:W-:-:S04]  /*7870*/  PRMT R127, RZ, 0x7610, R127 ;  /* 0x00007610ff7f7816 */ /* 0x000fc8000000007f */
[----:B------:R0:W4:Y:S04]  /*7880*/  @!P1 LDG.E.U16 R126, [R120.64] ;  /* 0x0000000a787e9981 */ /* 0x000128000c1e1500 */
[----:B------:R-:W-:Y:S01]  /*7890*/  STS.U16 [R96+0x2a80], R119 ;  /* 0x002a807760007388 */ /* 0x000fe20000000400 */
[----:B0-----:R-:W-:-:S03]  /*78a0*/  IADD3 R120, P2, R82, UR4, RZ ;  /* 0x0000000452787c10 */ /* 0x001fc6000ff5e0ff */
[----:B------:R0:W-:Y:S01]  /*78b0*/  STS.U16 [R96+0x3200], R118 ;  /* 0x0032007660007388 */ /* 0x0001e20000000400 */
[----:B------:R-:W-:-:S05]  /*78c0*/  IADD3.X R121, R83, UR5, RZ, P2, !PT ;  /* 0x0000000553797c10 */ /* 0x000fca00097fe4ff */
[----:B------:R1:W4:Y:S01]  /*78d0*/  @!P0 LDG.E.U16 R127, [R120.64] ;  /* 0x0000000a787f8981 */ /* 0x000322000c1e1500 */
[----:B0-----:R-:W-:-:S04]  /*78e0*/  IADD3 R118, P2, R38, UR4, RZ ;  /* 0x0000000426767c10 */ /* 0x001fc8000ff5e0ff */
[----:B------:R-:W-:Y:S02]  /*78f0*/  IADD3.X R119, R39, UR5, RZ, P2, !PT ;  /* 0x0000000527777c10 */ /* 0x000fe400097fe4ff */
[----:B-1----:R-:W-:Y:S02]  /*7900*/  PRMT R120, RZ, 0x7610, R120 ;  /* 0x00007610ff787816 */ /* 0x002fe40000000078 */
        /* <DEDUP_REMOVED lines=9> */
[----:B-1----:R-:W-:Y:S01]  /*79a0*/  PRMT R118, RZ, 0x7610, R118 ;  /* 0x00007610ff767816 */ /* 0x002fe20000000076 */
[----:B------:R0:W-:Y:S01]  /*79b0*/  STS.U16 [R96+0x3a80], R103 ;  /* 0x003a806760007388 */ /* 0x0001e20000000400 */
[----:B------:R-:W-:-:S04]  /*79c0*/  PRMT R119, RZ, 0x7610, R119 ;  /* 0x00007610ff777816 */ /* 0x000fc80000000077 */
[----:B------:R1:W4:Y:S01]  /*79d0*/  @!P1 LDG.E.U16 R118, [R116.64] ;  /* 0x0000000a74769981 */ /* 0x000322000c1e1500 */
[----:B0-----:R-:W-:Y:S02]  /*79e0*/  LOP3.LUT R96, R6, 0x30, RZ, 0x3c, !PT ;  /* 0x0000003006607812 */ /* 0x001fe400078e3cff */
[----:B-1----:R-:W-:-:S03]  /*79f0*/  IADD3 R116, P2, R50, UR4, RZ ;  /* 0x0000000432747c10 */ /* 0x002fc6000ff5e0ff */
        /* <DEDUP_REMOVED lines=16> */
[----:B------:R0:W-:Y:S05]  /*7b00*/  STS.U16 [R96+0xb80], R7 ;  /* 0x000b800760007388 */ /* 0x0001ea0000000400 */
[----:B------:R1:W4:Y:S01]  /*7b10*/  @!P1 LDG.E.U16 R102, [R100.64] ;  /* 0x0000000a64669981 */ /* 0x000322000c1e1500 */
[----:B0-----:R-:W-:Y:S02]  /*7b20*/  PRMT R7, RZ, 0x7610, R7 ;  /* 0x00007610ff077816 */ /* 0x001fe40000000007 */
[----:B-1----:R-:W-:-:S04]  /*7b30*/  IADD3 R100, P2, R202, UR4, RZ ;  /* 0x00000004ca647c10 */ /* 0x002fc8000ff5e0ff */
[----:B------:R-:W-:-:S05]  /*7b40*/  IADD3.X R101, R203, UR5, RZ, P2, !PT ;  /* 0x00000005cb657c10 */ /* 0x000fca00097fe4ff */
[----:B------:R0:W4:Y:S01]  /*7b50*/  @!P0 LDG.E.U16 R7, [R100.64] ;  /* 0x0000000a64078981 */ /* 0x000122000c1e1500 */
[----:B------:R-:W-:Y:S02]  /*7b60*/  PRMT R103, RZ, 0x7610, R103 ;  /* 0x00007610ff677816 */ /* 0x000fe40000000067 */
[----:B0-----:R-:W-:-:S04]  /*7b70*/  IADD3 R100, P2, R204, UR4, RZ ;  /* 0x00000004cc647c10 */ /* 0x001fc8000ff5e0ff */
[----:B------:R-:W-:Y:S01]  /*7b80*/  IADD3.X R101, R205, UR5, RZ, P2, !PT ;  /* 0x00000005cd657c10 */ /* 0x000fe200097fe4ff */
[----:B------:R0:W-:Y:S04]  /*7b90*/  STS.U16 [R96+0x1300], R134 ;  /* 0x0013008660007388 */ /* 0x0001e80000000400 */
[----:B------:R1:W4:Y:S01]  /*7ba0*/  @!P1 LDG.E.U16 R103, [R100.64] ;  /* 0x0000000a64679981 */ /* 0x000322000c1e1500 */
[----:B0-----:R-:W-:Y:S02]  /*7bb0*/  PRMT R134, RZ, 0x7610, R134 ;  /* 0x00007610ff867816 */ /* 0x001fe40000000086 */
[----:B-1----:R-:W-:-:S04]  /*7bc0*/  IADD3 R100, P2, R248, UR4, RZ ;  /* 0x00000004f8647c10 */ /* 0x002fc8000ff5e0ff */
        /* <DEDUP_REMOVED lines=9> */
[----:B--2---:R-:W-:-:S04]  /*7c60*/  IADD3 R100, P2, R110, UR4, RZ ;  /* 0x000000046e647c10 */ /* 0x004fc8000ff5e0ff */
[----:B------:R-:W-:Y:S01]  /*7c70*/  IADD3.X R101, R111, UR5, RZ, P2, !PT ;  /* 0x000000056f657c10 */ /* 0x000fe200097fe4ff */
[----:B------:R0:W-:Y:S04]  /*7c80*/  STS.U16 [R96+0x1b80], R221 ;  /* 0x001b80dd60007388 */ /* 0x0001e80000000400 */
[----:B------:R3:W2:Y:S04]  /*7c90*/  @!P0 LDG.E.U16 R219, [R100.64] ;  /* 0x0000000a64db8981 */ /* 0x0006a8000c1e1500 */
[----:B------:R-:W2:Y:S01]  /*7ca0*/  LDL.64 R110, [R1+0x80] ;  /* 0x00008000016e7983 */ /* 0x000ea20000100a00 */
[----:B0-----:R-:W-:-:S02]  /*7cb0*/  PRMT R221, RZ, 0x7610, R221 ;  /* 0x00007610ffdd7816 */ /* 0x001fc400000000dd */
[----:B---3--:R-:W-:-:S04]  /*7cc0*/  IADD3 R100, P2, R106, UR4, RZ ;  /* 0x000000046a647c10 */ /* 0x008fc8000ff5e0ff */
[----:B------:R-:W-:Y:S01]  /*7cd0*/  IADD3.X R101, R107, UR5, RZ, P2, !PT ;  /* 0x000000056b657c10 */ /* 0x000fe200097fe4ff */
[----:B------:R0:W-:Y:S04]  /*7ce0*/  STS.U16 [R96+0x2300], R223 ;  /* 0x002300df60007388 */ /* 0x0001e80000000400 */
[----:B------:R5:W3:Y:S04]  /*7cf0*/  @!P1 LDG.E.U16 R221, [R100.64] ;  /* 0x0000000a64dd9981 */ /* 0x000ae8000c1e1500 */
[----:B------:R-:W2:Y:S01]  /*7d00*/  LDL.64 R106, [R1+0x88] ;  /* 0x00008800016a7983 */ /* 0x000ea20000100a00 */
[----:B0-----:R-:W-:-:S02]  /*7d10*/  PRMT R223, RZ, 0x7610, R223 ;  /* 0x00007610ffdf7816 */ /* 0x001fc400000000df */
[----:B-----5:R-:W-:-:S04]  /*7d20*/  IADD3 R100, P2, R104, UR4, RZ ;  /* 0x0000000468647c10 */ /* 0x020fc8000ff5e0ff */
[----:B------:R-:W-:Y:S02]  /*7d30*/  IADD3.X R101, R105, UR5, RZ, P2, !PT ;  /* 0x0000000569657c10 */ /* 0x000fe400097fe4ff */
[----:B------:R-:W5:Y:S04]  /*7d40*/  LDL.64 R104, [R1] ;  /* 0x0000000001687983 */ /* 0x000f680000100a00 */
[----:B------:R4:W2:Y:S02]  /*7d50*/  @!P0 LDG.E.U16 R223, [R100.64] ;  /* 0x0000000a64df8981 */ /* 0x0008a4000c1e1500 */
[----:B----4-:R-:W-:-:S04]  /*7d60*/  IADD3 R100, P2, R98, UR4, RZ ;  /* 0x0000000462647c10 */ /* 0x010fc8000ff5e0ff */
[----:B------:R-:W-:Y:S02]  /*7d70*/  IADD3.X R101, R99, UR5, RZ, P2, !PT ;  /* 0x0000000563657c10 */ /* 0x000fe400097fe4ff */
[----:B------:R-:W4:Y:S04]  /*7d80*/  LDL.64 R98, [R1+0x8] ;  /* 0x0000080001627983 */ /* 0x000f280000100a00 */
[----:B------:R0:W-:Y:S02]  /*7d90*/  STS.U16 [R96+0x2380], R225 ;  /* 0x002380e160007388 */ /* 0x0001e40000000400 */
[----:B0-----:R-:W-:Y:S02]  /*7da0*/  PRMT R225, RZ, 0x7610, R225 ;  /* 0x00007610ffe17816 */ /* 0x001fe400000000e1 */
[----:B------:R0:W-:Y:S04]  /*7db0*/  STS.U16 [R96+0x2b00], R227 ;  /* 0x002b00e360007388 */ /* 0x0001e80000000400 */
[----:B------:R1:W2:Y:S01]  /*7dc0*/  @!P1 LDG.E.U16 R225, [R100.64] ;  /* 0x0000000a64e19981 */ /* 0x0002a2000c1e1500 */
[----:B0-----:R-:W-:-:S02]  /*7dd0*/  PRMT R227, RZ, 0x7610, R227 ;  /* 0x00007610ffe37816 */ /* 0x001fc400000000e3 */
[----:B-1----:R-:W-:-:S04]  /*7de0*/  IADD3 R100, P2, R80, UR4, RZ ;  /* 0x0000000450647c10 */ /* 0x002fc8000ff5e0ff */
[----:B------:R-:W-:Y:S01]  /*7df0*/  IADD3.X R101, R81, UR5, RZ, P2, !PT ;  /* 0x0000000551657c10 */ /* 0x000fe200097fe4ff */
[----:B------:R-:W-:Y:S04]  /*7e00*/  STS.U16 [R96+0x2b80], R229 ;  /* 0x002b80e560007388 */ /* 0x000fe80000000400 */
[----:B------:R0:W3:Y:S04]  /*7e10*/  @!P0 LDG.E.U16 R227, [R100.64] ;  /* 0x0000000a64e38981 */ /* 0x0000e8000c1e1500 */
[----:B------:R1:W-:Y:S01]  /*7e20*/  STS.U16 [R96+0x3300], R228 ;  /* 0x003300e460007388 */ /* 0x0003e20000000400 */
[----:B0-----:R-:W-:-:S02]  /*7e30*/  IADD3 R100, P2, R36, UR4, RZ ;  /* 0x0000000424647c10 */ /* 0x001fc4000ff5e0ff */
[----:B-1----:R-:W-:Y:S02]  /*7e40*/  PRMT R228, RZ, 0x7610, R228 ;  /* 0x00007610ffe47816 */ /* 0x002fe400000000e4 */
[----:B------:R-:W-:Y:S01]  /*7e50*/  IADD3.X R101, R37, UR5, RZ, P2, !PT ;  /* 0x0000000525657c10 */ /* 0x000fe200097fe4ff */
[----:B------:R0:W-:Y:S04]  /*7e60*/  STS.U16 [R96+0x3380], R226 ;  /* 0x003380e260007388 */ /* 0x0001e80000000400 */
        /* <DEDUP_REMOVED lines=14> */
[----:B------:R-:W-:-:S03]  /*7f50*/  LOP3.LUT R96, R6, 0x40, RZ, 0x3c, !PT ;  /* 0x0000004006607812 */ /* 0x000fc600078e3cff */
[----:B------:R0:W3:Y:S04]  /*7f60*/  @!P0 LDG.E.U16 R222, [R100.64] ;  /* 0x0000000a64de8981 */ /* 0x0000e8000c1e1500 */
[----:B------:R1:W-:Y:S01]  /*7f70*/  STS.U16 [R96+0x400], R220 ;  /* 0x000400dc60007388 */ /* 0x0003e20000000400 */
[----:B0-----:R-:W-:Y:S02]  /*7f80*/  IADD3 R100, P2, R144, UR4, RZ ;  /* 0x0000000490647c10 */ /* 0x001fe4000ff5e0ff */
[----:B-1----:R-:W-:Y:S02]  /*7f90*/  PRMT R220, RZ, 0x7610, R220 ;  /* 0x00007610ffdc7816 */ /* 0x002fe400000000dc */
[----:B------:R-:W-:Y:S01]  /*7fa0*/  IADD3.X R101, R145, UR5, RZ, P2, !PT ;  /* 0x0000000591657c10 */ /* 0x000fe200097fe4ff */
[----:B------:R0:W-:Y:S04]  /*7fb0*/  STS.U16 [R96+0x480], R218 ;  /* 0x000480da60007388 */ /* 0x0001e80000000400 */
[----:B------:R1:W3:Y:S01]  /*7fc0*/  @!P1 LDG.E.U16 R220, [R100.64] ;  /* 0x0000000a64dc9981 */ /* 0x0002e2000c1e1500 */
[----:B0-----:R-:W-:-:S02]  /*7fd0*/  PRMT R218, RZ, 0x7610, R218 ;  /* 0x00007610ffda7816 */ /* 0x001fc400000000da */
        /* <DEDUP_REMOVED lines=11> */
[----:B------:R-:W-:-:S05]  /*8090*/  IADD3.X R101, R207, UR5, RZ, P2, !PT ;  /* 0x00000005cf657c10 */ /* 0x000fca00097fe4ff */
[----:B------:R0:W3:Y:S01]  /*80a0*/  @!P0 LDG.E.U16 R135, [R100.64] ;  /* 0x0000000a64878981 */ /* 0x0000e2000c1e1500 */
[----:B------:R-:W-:Y:S02]  /*80b0*/  PRMT R229, RZ, 0x7610, R229 ;  /* 0x00007610ffe57816 */ /* 0x000fe400000000e5 */
[----:B0-----:R-:W-:-:S04]  /*80c0*/  IADD3 R100, P2, R208, UR4, RZ ;  /* 0x00000004d0647c10 */ /* 0x001fc8000ff5e0ff */
[----:B------:R-:W-:Y:S01]  /*80d0*/  IADD3.X R101, R209, UR5, RZ, P2, !PT ;  /* 0x00000005d1657c10 */ /* 0x000fe200097fe4ff */
[----:B------:R-:W-:Y:S04]  /*80e0*/  STS.U16 [R96+0x1400], R230 ;  /* 0x001400e660007388 */ /* 0x000fe80000000400 */
[----:B------:R5:W3:Y:S04]  /*80f0*/  @!P1 LDG.E.U16 R229, [R100.64] ;  /* 0x0000000a64e59981 */ /* 0x000ae8000c1e1500 */
[----:B------:R0:W-:Y:S02]  /*8100*/  STS.U16 [R96+0x1480], R138 ;  /* 0x0014808a60007388 */ /* 0x0001e40000000400 */
[----:B0-----:R-:W-:-:S02]  /*8110*/  PRMT R138, RZ, 0x7610, R138 ;  /* 0x00007610ff8a7816 */ /* 0x001fc4000000008a */
[----:B-----5:R-:W-:-:S04]  /*8120*/  IADD3 R100, P2, R104, UR4, RZ ;  /* 0x0000000468647c10 */ /* 0x020fc8000ff5e0ff */
        /* <DEDUP_REMOVED lines=9> */
[----:B------:R2:W3:Y:S01]  /*81c0*/  @!P1 LDG.E.U16 R139, [R100.64] ;  /* 0x0000000a648b9981 */ /* 0x0004e2000c1e1500 */
[----:B0-----:R-:W-:-:S02]  /*81d0*/  PRMT R132, RZ, 0x7610, R132 ;  /* 0x00007610ff847816 */ /* 0x001fc40000000084 */
[----:B--2---:R-:W-:-:S04]  /*81e0*/  IADD3 R100, P2, R110, UR4, RZ ;  /* 0x000000046e647c10 */ /* 0x004fc8000ff5e0ff */
[----:B------:R-:W-:Y:S01]  /*81f0*/  IADD3.X R101, R111, UR5, RZ, P2, !PT ;  /* 0x000000056f657c10 */ /* 0x000fe200097fe4ff */
[----:B------:R0:W-:Y:S04]  /*8200*/  STS.U16 [R96+0x2400], R133 ;  /* 0x0024008560007388 */ /* 0x0001e80000000400 */
[----:B------:R1:W2:Y:S04]  /*8210*/  @!P0 LDG.E.U16 R132, [R100.64] ;  /* 0x0000000a64848981 */ /* 0x0002a8000c1e1500 */
[----:B------:R-:W2:Y:S01]  /*8220*/  LDL.LU.64 R110, [R1+0x150] ;  /* 0x00015000016e7983 */ /* 0x000ea20000300a00 */
[----:B0-----:R-:W-:-:S02]  /*8230*/  PRMT R133, RZ, 0x7610, R133 ;  /* 0x00007610ff857816 */ /* 0x001fc40000000085 */
[----:B-1----:R-:W-:-:S04]  /*8240*/  IADD3 R100, P2, R106, UR4, RZ ;  /* 0x000000046a647c10 */ /* 0x002fc8000ff5e0ff */
[----:B------:R-:W-:Y:S01]  /*8250*/  IADD3.X R101, R107, UR5, RZ, P2, !PT ;  /* 0x000000056b657c10 */ /* 0x000fe200097fe4ff */
[----:B------:R0:W-:Y:S04]  /*8260*/  STS.U16 [R96+0x2480], R130 ;  /* 0x0024808260007388 */ /* 0x0001e80000000400 */
[----:B------:R5:W2:Y:S04]  /*8270*/  @!P1 LDG.E.U16 R133, [R100.64] ;  /* 0x0000000a64859981 */ /* 0x000aa8000c1e1500 */
[----:B------:R-:W-:Y:S04]  /*8280*/  STS.U16 [R96+0x2c00], R131 ;  /* 0x002c008360007388 */ /* 0x000fe80000000400 */
[----:B------:R-:W-:Y:S01]  /*8290*/  STS.U16 [R96+0x2c80], R128 ;  /* 0x002c808060007388 */ /* 0x000fe20000000400 */
[----:B0-----:R-:W-:-:S03]  /*82a0*/  PRMT R130, RZ, 0x7610, R130 ;  /* 0x00007610ff827816 */ /* 0x001fc60000000082 */
[----:B------:R-:W-:Y:S04]  /*82b0*/  STS.U16 [R96+0x3400], R125 ;  /* 0x0034007d60007388 */ /* 0x000fe80000000400 */
[----:B------:R-:W-:Y:S04]  /*82c0*/  STS.U16 [R96+0x3480], R122 ;  /* 0x0034807a60007388 */ /* 0x000fe80000000400 */
[----:B------:R-:W-:Y:S04]  /*82d0*/  STS.U16 [R96+0x3c00], R129 ;  /* 0x003c008160007388 */ /* 0x000fe80000000400 */
[----:B------:R0:W-:Y:S04]  /*82e0*/  STS.U16 [R96+0x3c80], R126 ;  /* 0x003c807e60007388 */ /* 0x0001e80000000400 */
[----:B------:R-:W2:Y:S04]  /*82f0*/  LDL.64 R106, [R1+0x98] ;  /* 0x00009800016a7983 */ /* 0x000ea80000100a00 */
[----:B0-----:R-:W2:Y:S01]  /*8300*/  LDL.64 R96, [R1+0x10] ;  /* 0x0000100001607983 */ /* 0x001ea20000100a00 */
[----:B-----5:R-:W-:-:S04]  /*8310*/  IADD3 R100, P2, R104, UR4, RZ ;  /* 0x0000000468647c10 */ /* 0x020fc8000ff5e0ff */
[----:B------:R-:W-:Y:S02]  /*8320*/  IADD3.X R101, R105, UR5, RZ, P2, !PT ;  /* 0x0000000569657c10 */ /* 0x000fe400097fe4ff */
[----:B------:R-:W5:Y:S04]  /*8330*/  LDL.64 R104, [R1+0x90] ;  /* 0x0000900001687983 */ /* 0x000f680000100a00 */
[----:B------:R4:W3:Y:S02]  /*8340*/  @!P0 LDG.E.U16 R130, [R100.64] ;  /* 0x0000000a64828981 */ /* 0x0008e4000c1e1500 */
[----:B----4-:R-:W-:-:S04]  /*8350*/  IADD3 R100, P2, R98, UR4, RZ ;  /* 0x0000000462647c10 */ /* 0x010fc8000ff5e0ff */
[----:B------:R-:W-:Y:S02]  /*8360*/  IADD3.X R101, R99, UR5, RZ, P2, !PT ;  /* 0x0000000563657c10 */ /* 0x000fe400097fe4ff */
[----:B------:R-:W4:Y:S01]  /*8370*/  LDL.64 R98, [R1+0x18] ;  /* 0x0000180001627983 */ /* 0x000f220000100a00 */
[----:B------:R-:W-:Y:S02]  /*8380*/  PRMT R131, RZ, 0x7610, R131 ;  /* 0x00007610ff837816 */ /* 0x000fe40000000083 */
[----:B------:R-:W-:-:S04]  /*8390*/  PRMT R128, RZ, 0x7610, R128 ;  /* 0x00007610ff807816 */ /* 0x000fc80000000080 */
[----:B------:R0:W3:Y:S02]  /*83a0*/  @!P1 LDG.E.U16 R131, [R100.64] ;  /* 0x0000000a64839981 */ /* 0x0000e4000c1e1500 */
[----:B0-----:R-:W-:-:S04]  /*83b0*/  IADD3 R100, P2, R78, UR4, RZ ;  /* 0x000000044e647c10 */ /* 0x001fc8000ff5e0ff */
[----:B------:R-:W-:-:S05]  /*83c0*/  IADD3.X R101, R79, UR5, RZ, P2, !PT ;  /* 0x000000054f657c10 */ /* 0x000fca00097fe4ff */
[----:B------:R0:W3:Y:S01]  /*83d0*/  @!P0 LDG.E.U16 R128, [R100.64] ;  /* 0x0000000a64808981 */ /* 0x0000e2000c1e1500 */
[----:B------:R-:W-:Y:S02]  /*83e0*/  PRMT R125, RZ, 0x7610, R125 ;  /* 0x00007610ff7d7816 */ /* 0x000fe4000000007d */
        /* <DEDUP_REMOVED lines=12> */
[----:B------:R-:W-:Y:S02]  /*84b0*/  LOP3.LUT R230, R6, 0x50, RZ, 0x3c, !PT ;  /* 0x0000005006e67812 */ /* 0x000fe400078e3cff */
[----:B0-----:R-:W-:-:S04]  /*84c0*/  IADD3 R100, P2, R146, UR4, RZ ;  /* 0x0000000492647c10 */ /* 0x001fc8000ff5e0ff */
        /* <DEDUP_REMOVED lines=29> */
[----:B--2---:R-:W-:-:S04]  /*86a0*/  IADD3 R100, P2, R96, UR4, RZ ;  /* 0x0000000460647c10 */ /* 0x004fc8000ff5e0ff */
[----:B------:R-:W-:Y:S01]  /*86b0*/  IADD3.X R101, R97, UR5, RZ, P2, !PT ;  /* 0x0000000561657c10 */ /* 0x000fe200097fe4ff */
[----:B------:R0:W-:Y:S04]  /*86c0*/  STS.U16 [R230+0x1d00], R117 ;  /* 0x001d0075e6007388 */ /* 0x0001e80000000400 */
[----:B------:R4:W2:Y:S04]  /*86d0*/  @!P0 LDG.E.U16 R116, [R100.64] ;  /* 0x0000000a64748981 */ /* 0x0008a8000c1e1500 */
[----:B------:R-:W2:Y:S01]  /*86e0*/  LDL.LU.64 R96, [R1+0x148] ;  /* 0x0001480001607983 */ /* 0x000ea20000300a00 */
[----:B0-----:R-:W-:-:S03]  /*86f0*/  PRMT R117, RZ, 0x7610, R117 ;  /* 0x00007610ff757816 */ /* 0x001fc60000000075 */
[----:B------:R0:W-:Y:S02]  /*8700*/  STS.U16 [R230+0x1d80], R102 ;  /* 0x001d8066e6007388 */ /* 0x0001e40000000400 */
[----:B0-----:R-:W-:Y:S02]  /*8710*/  PRMT R102, RZ, 0x7610, R102 ;  /* 0x00007610ff667816 */ /* 0x001fe40000000066 */
[----:B------:R0:W-:Y:S02]  /*8720*/  STS.U16 [R230+0x2500], R7 ;  /* 0x00250007e6007388 */ /* 0x0001e40000000400 */
[----:B0-----:R-:W-:Y:S02]  /*8730*/  PRMT R7, RZ, 0x7610, R7 ;  /* 0x00007610ff077816 */ /* 0x001fe40000000007 */
[----:B----4-:R-:W-:-:S04]  /*8740*/  IADD3 R100, P2, R98, UR4, RZ ;  /* 0x0000000462647c10 */ /* 0x010fc8000ff5e0ff */
[----:B------:R-:W-:Y:S02]  /*8750*/  IADD3.X R101, R99, UR5, RZ, P2, !PT ;  /* 0x0000000563657c10 */ /* 0x000fe400097fe4ff */
[----:B------:R-:W4:Y:S04]  /*8760*/  LDL.LU.64 R98, [R1+0x140] ;  /* 0x0001400001627983 */ /* 0x000f280000300a00 */
[----:B------:R5:W4:Y:S02]  /*8770*/  @!P1 LDG.E.U16 R117, [R100.64] ;  /* 0x0000000a64759981 */ /* 0x000b24000c1e1500 */
[----:B-----5:R-:W-:-:S04]  /*8780*/  IADD3 R100, P2, R104, UR4, RZ ;  /* 0x0000000468647c10 */ /* 0x020fc8000ff5e0ff */
[----:B------:R-:W-:Y:S02]  /*8790*/  IADD3.X R101, R105, UR5, RZ, P2, !PT ;  /* 0x0000000569657c10 */ /* 0x000fe400097fe4ff */
[----:B------:R-:W5:Y:S04]  /*87a0*/  LDL.LU.64 R104, [R1+0x138] ;  /* 0x0001380001687983 */ /* 0x000f680000300a00 */
[----:B------:R0:W5:Y:S02]  /*87b0*/  @!P0 LDG.E.U16 R102, [R100.64] ;  /* 0x0000000a64668981 */ /* 0x000164000c1e1500 */
[----:B0-----:R-:W-:-:S04]  /*87c0*/  IADD3 R100, P0, R106, UR4, RZ ;  /* 0x000000046a647c10 */ /* 0x001fc8000ff1e0ff */
[----:B------:R-:W-:Y:S02]  /*87d0*/  IADD3.X R101, R107, UR5, RZ, P0, !PT ;  /* 0x000000056b657c10 */ /* 0x000fe400087fe4ff */
[----:B------:R-:W5:Y:S04]  /*87e0*/  LDL.LU.64 R106, [R1+0x130] ;  /* 0x00013000016a7983 */ /* 0x000f680000300a00 */
[----:B------:R0:W5:Y:S01]  /*87f0*/  @!P1 LDG.E.U16 R7, [R100.64] ;  /* 0x0000000a64079981 */ /* 0x000162000c1e1500 */
[C---:B------:R-:W-:Y:S02]  /*8800*/  LOP3.LUT R230, R6.reuse, 0x60, RZ, 0x3c, !PT ;  /* 0x0000006006e67812 */ /* 0x040fe400078e3cff */
[----:B0-----:R-:W-:-:S05]  /*8810*/  LOP3.LUT R101, R6, 0x50, RZ, 0x3c, !PT ;  /* 0x0000005006657812 */ /* 0x001fca00078e3cff */
[----:B------:R-:W-:Y:S04]  /*8820*/  STS.U16 [R101+0x2580], R103 ;  /* 0x0025806765007388 */ /* 0x000fe80000000400 */
[----:B------:R-:W-:Y:S04]  /*8830*/  STS.U16 [R101+0x2d00], R134 ;  /* 0x002d008665007388 */ /* 0x000fe80000000400 */
[----:B------:R-:W-:Y:S04]  /*8840*/  STS.U16 [R101+0x2d80], R137 ;  /* 0x002d808965007388 */ /* 0x000fe80000000400 */
[----:B------:R-:W-:Y:S04]  /*8850*/  STS.U16 [R101+0x3500], R219 ;  /* 0x003500db65007388 */ /* 0x000fe80000000400 */
[----:B---3--:R-:W-:Y:S04]  /*8860*/  STS.U16 [R101+0x3580], R221 ;  /* 0x003580dd65007388 */ /* 0x008fe80000000400 */
[----:B------:R-:W-:Y:S04]  /*8870*/  STS.U16 [R101+0x3d00], R223 ;  /* 0x003d00df65007388 */ /* 0x000fe80000000400 */
        /* <DEDUP_REMOVED lines=29> */
[----:B--2---:R-:W-:Y:S04]  /*8a50*/  STS.U16 [R252+0x2f00], R116 ;  /* 0x002f0074fc007388 */ /* 0x004fe80000000400 */
[----:B----4-:R-:W-:Y:S04]  /*8a60*/  STS.U16 [R252+0x2f80], R117 ;  /* 0x002f8075fc007388 */ /* 0x010fe80000000400 */
[----:B-----5:R-:W-:Y:S04]  /*8a70*/  STS.U16 [R252+0x3700], R102 ;  /* 0x00370066fc007388 */ /* 0x020fe80000000400 */
[----:B------:R-:W-:Y:S04]  /*8a80*/  STS.U16 [R252+0x3780], R7 ;  /* 0x00378007fc007388 */ /* 0x000fe80000000400 */
[----:B------:R-:W-:Y:S06]  /*8a90*/  BAR.SYNC.DEFER_BLOCKING 0x0 ;  /* 0x0000000000007b1d */ /* 0x000fec0000010000 */
[----:B------:R-:W-:Y:S04]  /*8aa0*/  LDSM.16.MT88.4 R128, [R3+0x4000] ;  /* 0x004000000380783b */ /* 0x000fe80000004200 */
[----:B------:R-:W0:Y:S04]  /*8ab0*/  LDSM.16.M88.4 R124, [R4+0x2000] ;  /* 0x00200000047c783b */ /* 0x000e280000000200 */
[----:B------:R-:W1:Y:S04]  /*8ac0*/  LDSM.16.M88.4 R116, [R4] ;  /* 0x000000000474783b */ /* 0x000e680000000200 */
[----:B------:R-:W2:Y:S04]  /*8ad0*/  LDSM.16.M88.4 R120, [R4+0x1000] ;  /* 0x001000000478783b */ /* 0x000ea80000000200 */
[----:B------:R-:W3:Y:S04]  /*8ae0*/  LDSM.16.M88.4 R132, [R4+0x3000] ;  /* 0x003000000484783b */ /* 0x000ee80000000200 */
[----:B------:R-:W4:Y:S04]  /*8af0*/  LDSM.16.MT88.4 R100, [R3+0x4200] ;  /* 0x004200000364783b */ /* 0x000f280000004200 */
[----:B------:R-:W-:Y:S01]  /*8b00*/  LDSM.16.M88.4 R136, [R4+0x80] ;  /* 0x000080000488783b */ /* 0x000fe20000000200 */
[C---:B0-----:R-:W-:Y:S08]  /*8b10*/  HMMA.16816.F32.BF16 R96, R128.reuse, R124, R96 ;  /* 0x0000007c8060723c */ /* 0x041ff00000041860 */
[C---:B-1----:R-:W-:Y:S08]  /*8b20*/  HMMA.16816.F32.BF16 R112, R128.reuse, R116, R112 ;  /* 0x000000748070723c */ /* 0x042ff00000041870 */
[C---:B--2---:R-:W-:Y:S08]  /*8b30*/  HMMA.16816.F32.BF16 R108, R128.reuse, R120, R108 ;  /* 0x00000078806c723c */ /* 0x044ff0000004186c */
[----:B---3--:R-:W-:Y:S01]  /*8b40*/  HMMA.16816.F32.BF16 R104, R128, R132, R104 ;  /* 0x000000848068723c */ /* 0x008fe20000041868 */
[----:B------:R-:W-:Y:S07]  /*8b50*/  LDSM.16.MT88.4 R128, [R3+0x4400] ;  /* 0x004400000380783b */ /* 0x000fee0000004200 */
[C---:B----4-:R-:W-:Y:S01]  /*8b60*/  HMMA.16816.F32.BF16 R124, R100.reuse, R126, R96 ;  /* 0x0000007e647c723c */ /* 0x050fe20000041860 */
[----:B------:R-:W0:Y:S07]  /*8b70*/  LDSM.16.M88.4 R96, [R5] ;  /* 0x000000000560783b */ /* 0x000e2e0000000200 */
[C---:B------:R-:W-:Y:S01]  /*8b80*/  HMMA.16816.F32.BF16 R116, R100.reuse, R118, R112 ;  /* 0x000000766474723c */ /* 0x040fe20000041870 */
[----:B------:R-:W-:Y:S07]  /*8b90*/  LDSM.16.MT88.4 R112, [R3+0x4600] ;  /* 0x004600000370783b */ /* 0x000fee0000004200 */
[C---:B------:R-:W-:Y:S01]  /*8ba0*/  HMMA.16816.F32.BF16 R120, R100.reuse, R122, R108 ;  /* 0x0000007a6478723c */ /* 0x040fe2000004186c */
[----:B------:R-:W-:Y:S07]  /*8bb0*/  LDSM.16.M88.4 R108, [R5+0x3000] ;  /* 0x00300000056c783b */ /* 0x000fee0000000200 */
[----:B------:R-:W-:Y:S01]  /*8bc0*/  HMMA.16816.F32.BF16 R132, R100, R134, R104 ;  /* 0x000000866484723c */ /* 0x000fe20000041868 */
[----:B------:R-:W1:Y:S04]  /*8bd0*/  LDSM.16.M88.4 R100, [R5+0x1000] ;  /* 0x001000000564783b */ /* 0x000e680000000200 */
[----:B------:R-:W2:Y:S03]  /*8be0*/  LDSM.16.M88.4 R104, [R5+0x2000] ;  /* 0x002000000568783b */ /* 0x000ea60000000200 */
[C---:B0-----:R-:W-:Y:S08]  /*8bf0*/  HMMA.16816.F32.BF16 R116, R128.reuse, R96, R116 ;  /* 0x000000608074723c */ /* 0x041ff00000041874 */
[C---:B-1----:R-:W-:Y:S08]  /*8c00*/  HMMA.16816.F32.BF16 R120, R128.reuse, R100, R120 ;  /* 0x000000648078723c */ /* 0x042ff00000041878 */
[C---:B--2---:R-:W-:Y:S08]  /*8c10*/  HMMA.16816.F32.BF16 R124, R128.reuse, R104, R124 ;  /* 0x00000068807c723c */ /* 0x044ff0000004187c */
[----:B------:R-:W-:Y:S01]  /*8c20*/  HMMA.16816.F32.BF16 R128, R128, R108, R132 ;  /* 0x0000006c8080723c */ /* 0x000fe20000041884 */
[----:B------:R-:W0:Y:S07]  /*8c30*/  LDSM.16.MT88.4 R132, [R3+0x4800] ;  /* 0x004800000384783b */ /* 0x000e2e0000004200 */
[C---:B------:R-:W-:Y:S01]  /*8c40*/  HMMA.16816.F32.BF16 R116, R112.reuse, R98, R116 ;  /* 0x000000627074723c */ /* 0x040fe20000041874 */
[----:B------:R-:W1:Y:S07]  /*8c50*/  LDSM.16.M88.4 R96, [R4+0x1080] ;  /* 0x001080000460783b */ /* 0x000e6e0000000200 */
[C---:B------:R-:W-:Y:S01]  /*8c60*/  HMMA.16816.F32.BF16 R120, R112.reuse, R102, R120 ;  /* 0x000000667078723c */ /* 0x040fe20000041878 */
[----:B------:R-:W2:Y:S07]  /*8c70*/  LDSM.16.M88.4 R100, [R4+0x2080] ;  /* 0x002080000464783b */ /* 0x000eae0000000200 */
[C---:B------:R-:W-:Y:S01]  /*8c80*/  HMMA.16816.F32.BF16 R124, R112.reuse, R106, R124 ;  /* 0x0000006a707c723c */ /* 0x040fe2000004187c */
[----:B------:R-:W3:Y:S07]  /*8c90*/  LDSM.16.M88.4 R104, [R4+0x3080] ;  /* 0x003080000468783b */ /* 0x000eee0000000200 */
[----:B------:R-:W-:Y:S01]  /*8ca0*/  HMMA.16816.F32.BF16 R128, R112, R110, R128 ;  /* 0x0000006e7080723c */ /* 0x000fe20000041880 */
[----:B------:R-:W4:Y:S04]  /*8cb0*/  LDSM.16.MT88.4 R108, [R3+0x4a00] ;  /* 0x004a0000036c783b */ /* 0x000f280000004200 */
[----:B------:R-:W-:Y:S03]  /*8cc0*/  LDSM.16.MT88.4 R112, [R3+0x4c00] ;  /* 0x004c00000370783b */ /* 0x000fe60000004200 */
[C---:B0-----:R-:W-:Y:S08]  /*8cd0*/  HMMA.16816.F32.BF16 R116, R132.reuse, R136, R116 ;  /* 0x000000888474723c */ /* 0x041ff00000041874 */
[C---:B-1----:R-:W-:Y:S08]  /*8ce0*/  HMMA.16816.F32.BF16 R120, R132.reuse, R96, R120 ;  /* 0x000000608478723c */ /* 0x042ff00000041878 */
[C---:B--2---:R-:W-:Y:S08]  /*8cf0*/  HMMA.16816.F32.BF16 R124, R132.reuse, R100, R124 ;  /* 0x00000064847c723c */ /* 0x044ff0000004187c */
[----:B---3--:R-:W-:Y:S01]  /*8d00*/  HMMA.16816.F32.BF16 R128, R132, R104, R128 ;  /* 0x000000688480723c */ /* 0x008fe20000041880 */
[----:B------:R-:W0:Y:S07]  /*8d10*/  LDSM.16.M88.4 R132, [R5+0x80] ;  /* 0x000080000584783b */ /* 0x000e2e0000000200 */
[C---:B----4-:R-:W-:Y:S08]  /*8d20*/  HMMA.16816.F32.BF16 R116, R108.reuse, R138, R116 ;  /* 0x0000008a6c74723c */ /* 0x050ff00000041874 */
[C---:B------:R-:W-:Y:S01]  /*8d30*/  HMMA.16816.F32.BF16 R120, R108.reuse, R98, R120 ;  /* 0x000000626c78723c */ /* 0x040fe20000041878 */
[----:B------:R-:W1:Y:S07]  /*8d40*/  LDSM.16.M88.4 R96, [R5+0x1080] ;  /* 0x001080000560783b */ /* 0x000e6e0000000200 */
[C---:B------:R-:W-:Y:S01]  /*8d50*/  HMMA.16816.F32.BF16 R124, R108.reuse, R102, R124 ;  /* 0x000000666c7c723c */ /* 0x040fe2000004187c */
[----:B------:R-:W2:Y:S07]  /*8d60*/  LDSM.16.M88.4 R100, [R5+0x2080] ;  /* 0x002080000564783b */ /* 0x000eae0000000200 */
[----:B------:R-:W-:Y:S01]  /*8d70*/  HMMA.16816.F32.BF16 R128, R108, R106, R128 ;  /* 0x0000006a6c80723c */ /* 0x000fe20000041880 */
[----:B------:R-:W3:Y:S07]  /*8d80*/  LDSM.16.M88.4 R104, [R5+0x3080] ;  /* 0x003080000568783b */ /* 0x000eee0000000200 */
[----:B0-----:R-:W-:Y:S01]  /*8d90*/  HMMA.16816.F32.BF16 R108, R112, R132, R116 ;  /* 0x00000084706c723c */ /* 0x001fe20000041874 */
[----:B------:R-:W0:Y:S01]  /*8da0*/  LDSM.16.MT88.4 R116, [R3+0x4e00] ;  /* 0x004e00000374783b */ /* 0x000e220000004200 */
[----:B------:R-:W-:-:S06]  /*8db0*/  UIADD3 UR6, UR6, -0x1, URZ ;  /* 0xffffffff06067890 */ /* 0x000fcc000fffe03f */
[C---:B-1----:R-:W-:Y:S08]  /*8dc0*/  HMMA.16816.F32.BF16 R120, R112.reuse, R96, R120 ;  /* 0x000000607078723c */ /* 0x042ff00000041878 */
[C---:B--2---:R-:W-:Y:S08]  /*8dd0*/  HMMA.16816.F32.BF16 R124, R112.reuse, R100, R124 ;  /* 0x00000064707c723c */ /* 0x044ff0000004187c */
[----:B---3--:R-:W-:Y:S01]  /*8de0*/  HMMA.16816.F32.BF16 R128, R112, R104, R128 ;  /* 0x000000687080723c */ /* 0x008fe20000041880 */
[----:B------:R-:W-:Y:S01]  /*8df0*/  ISETP.NE.U32.AND P0, PT, RZ, UR6, PT ;  /* 0x00000006ff007c0c */ /* 0x000fe2000bf05070 */
[----:B------:R-:W-:Y:S01]  /*8e00*/  IMAD.U32 R7, RZ, RZ, UR8 ;  /* 0x00000008ff077e24 */ /* 0x000fe2000f8e00ff */
[----:B------:R-:W-:-:S02]  /*8e10*/  UIADD3 UR9, UR9, -0x80, URZ ;  /* 0xffffff8009097890 */ /* 0x000fc4000fffe03f */
[----:B------:R-:W-:-:S03]  /*8e20*/  UIMAD.WIDE UR4, UR7, 0x2, UR4 ;  /* 0x00000002070478a5 */ /* 0x000fc6000f8e0204 */
[----:B0-----:R-:W-:Y:S01]  /*8e30*/  HMMA.16816.F32.BF16 R112, R116, R134, R108 ;  /* 0x000000867470723c */ /* 0x001fe2000004186c */
[----:B------:R-:W-:-:S07]  /*8e40*/  IMAD.WIDE R94, R7, 0x2, R94 ;  /* 0x00000002075e7825 */ /* 0x000fce00078e025e */
[C---:B------:R-:W-:Y:S08]  /*8e50*/  HMMA.16816.F32.BF16 R108, R116.reuse, R98, R120 ;  /* 0x00000062746c723c */ /* 0x040ff00000041878 */
[C---:B------:R-:W-:Y:S08]  /*8e60*/  HMMA.16816.F32.BF16 R96, R116.reuse, R102, R124 ;  /* 0x000000667460723c */ /* 0x040ff0000004187c */
[----:B------:R-:W-:Y:S01]  /*8e70*/  HMMA.16816.F32.BF16 R104, R116, R106, R128 ;  /* 0x0000006a7468723c */ /* 0x000fe20000041880 */
[----:B------:R-:W-:Y:S01]  /*8e80*/  @!P0 CALL.REL.NOINC `(.L_x_2) ;  /* 0x0000001000008944 */ /* 0x000fe20003c00000 */
[----:B------:R-:W-:Y:S06]  /*8e90*/  BRA `(.L_x_3) ;  /* 0xffffc0d000007947 */ /* 0x000fec000383ffff */
.L_x_2:
[----:B------:R-:W-:-:S06]  /*8ea0*/  NOP ;  /* 0x0000000000007918 */ /* 0x000fcc0000000000 */
[----:B------:R-:W-:-:S12]  /*8eb0*/  NOP ;  /* 0x0000000000007918 */ /* 0x000fd80000000000 */
[----:B------:R-:W-:Y:S02]  /*8ec0*/  F2FP.BF16.PACK_AB R4, R111, R115 ;  /* 0x000000736f04723e */ /* 0x000fe400000010ff */
[----:B------:R-:W-:-:S02]  /*8ed0*/  F2FP.BF16.PACK_AB R6, R109, R113 ;  /* 0x000000716d06723e */ /* 0x000fc400000010ff */
[----:B------:R-:W-:Y:S02]  /*8ee0*/  F2FP.BF16.PACK_AB R5, R107, R99 ;  /* 0x000000636b05723e */ /* 0x000fe400000010ff */
[----:B------:R-:W-:Y:S02]  /*8ef0*/  F2FP.BF16.PACK_AB R111, R106, R98 ;  /* 0x000000626a6f723e */ /* 0x000fe400000010ff */
[----:B------:R-:W-:Y:S02]  /*8f00*/  F2FP.BF16.PACK_AB R110, R110, R114 ;  /* 0x000000726e6e723e */ /* 0x000fe400000010ff */
[----:B------:R-:W-:Y:S02]  /*8f10*/  F2FP.BF16.PACK_AB R7, R105, R97 ;  /* 0x000000616907723e */ /* 0x000fe400000010ff */
[----:B------:R-:W-:Y:S02]  /*8f20*/  F2FP.BF16.PACK_AB R109, R104, R96 ;  /* 0x00000060686d723e */ /* 0x000fe400000010ff */
[----:B------:R-:W-:-:S02]  /*8f30*/  F2FP.BF16.PACK_AB R108, R108, R112 ;  /* 0x000000706c6c723e */ /* 0x000fc400000010ff */
.L_x_1:
[----:B------:R-:W2:Y:S04]  /*8f40*/  LDL.LU R8, [R1+0x12c] ;  /* 0x00012c0001087983 */ /* 0x000ea80000300800 */
[----:B------:R-:W3:Y:S04]  /*8f50*/  LDL.LU R11, [R1+0x124] ;  /* 0x00012400010b7983 */ /* 0x000ee80000300800 */
[----:B------:R-:W4:Y:S04]  /*8f60*/  LDL.LU R9, [R1+0x128] ;  /* 0x0001280001097983 */ /* 0x000f280000300800 */
[----:B------:R-:W5:Y:S04]  /*8f70*/  LDL.LU R14, [R1+0x120] ;  /* 0x00012000010e7983 */ /* 0x000f680000300800 */
[----:B------:R-:W0:Y:S02]  /*8f80*/  S2R R15, SR_TID.X ;  /* 0x00000000000f7919 */ /* 0x000e240000002100 */
[----:B01----:R-:W-:-:S05]  /*8f90*/  IMAD.SHL.U32 R3, R15, 0x4, RZ ;  /* 0x000000040f037824 */ /* 0x003fca00078e00ff */
[----:B------:R-:W-:Y:S02]  /*8fa0*/  LOP3.LUT R3, R3, 0x38, RZ, 0xc0, !PT ;  /* 0x0000003803037812 */ /* 0x000fe400078ec0ff */
[----:B------:R-:W-:-:S04]  /*8fb0*/  SHF.R.S32.HI R10, RZ, 0x3, R15 ;  /* 0x00000003ff0a7819 */ /* 0x000fc8000001140f */
[----:B------:R-:W-:-:S04]  /*8fc0*/  SGXT R10, R10, 0x1 ;  /* 0x000000010a0a781a */ /* 0x000fc80000000200 */
[----:B------:R-:W-:Y:S02]  /*8fd0*/  LOP3.LUT R10, R10, 0x408, RZ, 0xc0, !PT ;  /* 0x000004080a0a7812 */ /* 0x000fe400078ec0ff */
[C-C-:B------:R-:W-:Y:S02]  /*8fe0*/  LOP3.LUT R16, R2.reuse, 0x24, R0.reuse, 0xfe, !PT ;  /* 0x0000002402107812 */ /* 0x140fe400078efe00 */
[C-C-:B------:R-:W-:Y:S02]  /*8ff0*/  LOP3.LUT R17, R2.reuse, 0x20, R0.reuse, 0xfe, !PT ;  /* 0x0000002002117812 */ /* 0x140fe400078efe00 */
[C-C-:B------:R-:W-:Y:S02]  /*9000*/  LOP3.LUT R18, R2.reuse, 0x1c, R0.reuse, 0xfe, !PT ;  /* 0x0000001c02127812 */ /* 0x140fe400078efe00 */
[----:B------:R-:W-:Y:S01]  /*9010*/  LOP3.LUT R19, R2, 0x18, R0, 0xfe, !PT ;  /* 0x0000001802137812 */ /* 0x000fe200078efe00 */
[----:B------:R-:W-:Y:S01]  /*9020*/  BAR.SYNC.DEFER_BLOCKING 0x0 ;  /* 0x0000000000007b1d */ /* 0x000fe20000010000 */
[----:B--2---:R-:W-:-:S04]  /*9030*/  ISETP.NE.U32.AND P0, PT, R8, RZ, PT ;  /* 0x000000ff0800720c */ /* 0x004fc80003f05070 */
[----:B------:R-:W-:Y:S02]  /*9040*/  SEL R8, RZ, 0x240, !P0 ;  /* 0x00000240ff087807 */ /* 0x000fe40004000000 */
[----:B---3--:R-:W-:Y:S02]  /*9050*/  LOP3.LUT R11, R3, 0x40, R11, 0xf8, !PT ;  /* 0x00000040030b7812 */ /* 0x008fe400078ef80b */
[----:B------:R-:W-:Y:S02]  /*9060*/  SHF.R.S32.HI R3, RZ, 0x4, R15 ;  /* 0x00000004ff037819 */ /* 0x000fe4000001140f */
[----:B----4-:R-:W-:Y:S02]  /*9070*/  LOP3.LUT R13, R8, 0x30, R9, 0xf8, !PT ;  /* 0x00000030080d7812 */ /* 0x010fe400078ef809 */
[----:B------:R-:W-:Y:S02]  /*9080*/  LOP3.LUT R9, R15, 0x20, RZ, 0xc0, !PT ;  /* 0x000000200f097812 */ /* 0x000fe400078ec0ff */
[----:B------:R-:W-:-:S02]  /*9090*/  SGXT R8, R3, 0x1 ;  /* 0x000000010308781a */ /* 0x000fc40000000200 */
[----:B------:R-:W-:Y:S01]  /*90a0*/  LOP3.LUT R3, R15, 0x10, RZ, 0xc0, !PT ;  /* 0x000000100f037812 */ /* 0x000fe200078ec0ff */
[----:B------:R-:W-:Y:S01]  /*90b0*/  IMAD.SHL.U32 R12, R9, 0x2, RZ ;  /* 0x00000002090c7824 */ /* 0x000fe200078e00ff */
[----:B------:R-:W-:-:S03]  /*90c0*/  LOP3.LUT R8, R11, 0x240, R8, 0x78, !PT ;  /* 0x000002400b087812 */ /* 0x000fc600078e7808 */
[----:B------:R-:W-:Y:S01]  /*90d0*/  IMAD R3, R3, 0x8, R10 ;  /* 0x0000000803037824 */ /* 0x000fe200078e020a */
[----:B------:R-:W-:Y:S01]  /*90e0*/  LOP3.LUT R12, R13, R12, RZ, 0x3c, !PT ;  /* 0x0000000c0d0c7212 */ /* 0x000fe200078e3cff */
[----:B------:R-:W-:-:S04]  /*90f0*/  IMAD R8, R9, 0x8, R8 ;  /* 0x0000000809087824 */ /* 0x000fc800078e0208 */
[----:B------:R-:W-:Y:S01]  /*9100*/  IMAD.IADD R20, R3, 0x1, R12 ;  /* 0x0000000103147824 */ /* 0x000fe200078e020c */
[----:B------:R-:W-:Y:S01]  /*9110*/  LOP3.LUT R3, R8, 0x8, RZ, 0x3c, !PT ;  /* 0x0000000808037812 */ /* 0x000fe200078e3cff */
[----:B------:R-:W-:Y:S04]  /*9120*/  STS.64 [R8], R108 ;  /* 0x0000006c08007388 */ /* 0x000fe80000000a00 */
[----:B------:R-:W-:Y:S04]  /*9130*/  STS.64 [R8+0x80], R6 ;  /* 0x0000800608007388 */ /* 0x000fe80000000a00 */
[----:B------:R-:W-:Y:S04]  /*9140*/  STS.64 [R3+0x400], R110 ;  /* 0x0004006e03007388 */ /* 0x000fe80000000a00 */
[----:B------:R0:W-:Y:S04]  /*9150*/  STS.64 [R3+0x480], R4 ;  /* 0x0004800403007388 */ /* 0x0001e80000000a00 */
[----:B------:R-:W-:Y:S01]  /*9160*/  BAR.SYNC.DEFER_BLOCKING 0x0 ;  /* 0x0000000000007b1d */ /* 0x000fe20000010000 */
[----:B------:R-:W-:Y:S01]  /*9170*/  LOP3.LUT R21, R20, 0x8, RZ, 0x3c, !PT ;  /* 0x0000000814157812 */ /* 0x000fe200078e3cff */
[----:B-----5:R-:W-:-:S04]  /*9180*/  IMAD R9, R14, c[0x0][0x194], RZ ;  /* 0x000065000e097a24 */ /* 0x020fc800078e02ff */
[----:B------:R-:W1:Y:S04]  /*9190*/  LDS.64 R24, [R20] ;  /* 0x0000000014187984 */ /* 0x000e680000000a00 */
[----:B------:R-:W2:Y:S04]  /*91a0*/  LDS.64 R28, [R21] ;  /* 0x00000000151c7984 */ /* 0x000ea80000000a00 */
[----:B------:R3:W4:Y:S04]  /*91b0*/  LDS.64 R26, [R20+0x100] ;  /* 0x00010000141a7984 */ /* 0x0007280000000a00 */
[----:B------:R5:W1:Y:S01]  /*91c0*/  LDS.64 R30, [R21+0x100] ;  /* 0x00010000151e7984 */ /* 0x000a620000000a00 */
[----:B0-----:R-:W-:-:S02]  /*91d0*/  LOP3.LUT R4, R2, R0, RZ, 0xfc, !PT ;  /* 0x0000000002047212 */ /* 0x001fc400078efcff */
[----:B------:R-:W-:Y:S02]  /*91e0*/  LOP3.LUT R3, R2, 0x4, R0, 0xfe, !PT ;  /* 0x0000000402037812 */ /* 0x000fe400078efe00 */
[----:B------:R-:W-:Y:S01]  /*91f0*/  ISETP.GE.AND P0, PT, R14, c[0x0][0x178], PT ;  /* 0x00005e000e007a0c */ /* 0x000fe20003f06270 */
[C---:B------:R-:W-:Y:S01]  /*9200*/  IMAD R5, R4.reuse, c[0x0][0x198], RZ ;  /* 0x0000660004057a24 */ /* 0x040fe200078e02ff */
[----:B------:R-:W-:Y:S01]  /*9210*/  LEA R22, P1, R9, c[0x0][0x170], 0x1 ;  /* 0x00005c0009167a11 */ /* 0x000fe200078208ff */
[C---:B------:R-:W-:Y:S01]  /*9220*/  IMAD R7, R3.reuse, c[0x0][0x198], RZ ;  /* 0x0000660003077a24 */ /* 0x040fe200078e02ff */
[----:B------:R-:W-:Y:S02]  /*9230*/  ISETP.LT.AND P2, PT, R4, c[0x0][0x17c], !P0 ;  /* 0x00005f0004007a0c */ /* 0x000fe40004741270 */
[----:B------:R-:W-:Y:S02]  /*9240*/  ISETP.LT.AND P4, PT, R3, c[0x0][0x17c], !P0 ;  /* 0x00005f0003007a0c */ /* 0x000fe40004781270 */
[----:B------:R-:W-:-:S02]  /*9250*/  LEA.HI.X.SX32 R23, R9, c[0x0][0x174], 0x1, P1 ;  /* 0x00005d0009177a11 */ /* 0x000fc400008f0eff */
[-C--:B------:R-:W-:Y:S02]  /*9260*/  LEA R4, P1, R5, R22.reuse, 0x1 ;  /* 0x0000001605047211 */ /* 0x080fe400078208ff */
[----:B------:R-:W-:Y:S02]  /*9270*/  LEA.HI R15, R15, 0x3c, RZ, 0x1c ;  /* 0x0000003c0f0f7811 */ /* 0x000fe400078fe0ff */
[----:B------:R-:W-:Y:S02]  /*9280*/  LEA R6, P3, R7, R22, 0x1 ;  /* 0x0000001607067211 */ /* 0x000fe400078608ff */
[C---:B------:R-:W-:Y:S02]  /*9290*/  LOP3.LUT R3, R2.reuse, 0x8, R0, 0xfe, !PT ;  /* 0x0000000802037812 */ /* 0x040fe400078efe00 */
[----:B------:R-:W-:Y:S02]  /*92a0*/  LEA.HI.X.SX32 R5, R5, R23, 0x1, P1 ;  /* 0x0000001705057211 */ /* 0x000fe400008f0eff */
[----:B------:R-:W-:-:S02]  /*92b0*/  LOP3.LUT R13, R2, R15, RZ, 0xfc, !PT ;  /* 0x0000000f020d7212 */ /* 0x000fc400078efcff */
[----:B------:R-:W-:Y:S02]  /*92c0*/  LEA.HI.X.SX32 R7, R7, R23, 0x1, P3 ;  /* 0x0000001707077211 */ /* 0x000fe400018f0eff */
[C---:B------:R-:W-:Y:S01]  /*92d0*/  ISETP.LT.AND P1, PT, R3.reuse, c[0x0][0x17c], !P0 ;  /* 0x00005f0003007a0c */ /* 0x040fe20004721270 */
[----:B------:R-:W-:Y:S01]  /*92e0*/  IMAD R3, R3, c[0x0][0x198], RZ ;  /* 0x0000660003037a24 */ /* 0x000fe200078e02ff */
[C-C-:B------:R-:W-:Y:S02]  /*92f0*/  LOP3.LUT R14, R2.reuse, 0x38, R0.reuse, 0xfe, !PT ;  /* 0x00000038020e7812 */ /* 0x140fe400078efe00 */
[C-C-:B------:R-:W-:Y:S02]  /*9300*/  LOP3.LUT R11, R2.reuse, 0x34, R0.reuse, 0xfe, !PT ;  /* 0x00000034020b7812 */ /* 0x140fe400078efe00 */
[C-C-:B------:R-:W-:Y:S02]  /*9310*/  LOP3.LUT R10, R2.reuse, 0x30, R0.reuse, 0xfe, !PT ;  /* 0x00000030020a7812 */ /* 0x140fe400078efe00 */
[----:B------:R-:W-:-:S02]  /*9320*/  LOP3.LUT R12, R2, 0x2c, R0, 0xfe, !PT ;  /* 0x0000002c020c7812 */ /* 0x000fc400078efe00 */
[C-C-:B------:R-:W-:Y:S02]  /*9330*/  LOP3.LUT R15, R2.reuse, 0x28, R0.reuse, 0xfe, !PT ;  /* 0x00000028020f7812 */ /* 0x140fe400078efe00 */
[C-C-:B------:R-:W-:Y:S02]  /*9340*/  LOP3.LUT R8, R2.reuse, 0x14, R0.reuse, 0xfe, !PT ;  /* 0x0000001402087812 */ /* 0x140fe400078efe00 */
[C-C-:B------:R-:W-:Y:S02]  /*9350*/  LOP3.LUT R9, R2.reuse, 0x10, R0.reuse, 0xfe, !PT ;  /* 0x0000001002097812 */ /* 0x140fe400078efe00 */
[----:B------:R-:W-:Y:S01]  /*9360*/  LOP3.LUT R0, R2, 0xc, R0, 0xfe, !PT ;  /* 0x0000000c02007812 */ /* 0x000fe200078efe00 */
[----:B-1----:R0:W-:Y:S03]  /*9370*/  @P2 STG.E.U16 [R4.64], R24 ;  /* 0x0000001804002986 */ /* 0x0021e6000c10150a */
[C---:B------:R-:W-:Y:S01]  /*9380*/  ISETP.LT.AND P3, PT, R0.reuse, c[0x0][0x17c], !P0 ;  /* 0x00005f0000007a0c */ /* 0x040fe20004761270 */
[----:B--2---:R1:W-:Y:S01]  /*9390*/  @P4 STG.E.U16 [R6.64], R28 ;  /* 0x0000001c06004986 */ /* 0x0043e2000c10150a */
[----:B------:R-:W-:Y:S01]  /*93a0*/  LEA R2, P4, R3, R22, 0x1 ;  /* 0x0000001603027211 */ /* 0x000fe200078808ff */
[----:B------:R-:W-:Y:S01]  /*93b0*/  IMAD R0, R0, c[0x0][0x198], RZ ;  /* 0x0000660000007a24 */ /* 0x000fe200078e02ff */
[C---:B------:R-:W-:Y:S01]  /*93c0*/  ISETP.LT.AND P2, PT, R9.reuse, c[0x0][0x17c], !P0 ;  /* 0x00005f0009007a0c */ /* 0x040fe20004741270 */
[----:B---3--:R-:W-:Y:S01]  /*93d0*/  IMAD R20, R9, c[0x0][0x198], RZ ;  /* 0x0000660009147a24 */ /* 0x008fe200078e02ff */
[----:B------:R-:W-:Y:S01]  /*93e0*/  LEA.HI.X.SX32 R3, R3, R23, 0x1, P4 ;  /* 0x0000001703037211 */ /* 0x000fe200020f0eff */
[C---:B-----5:R-:W-:Y:S01]  /*93f0*/  IMAD R21, R8.reuse, c[0x0][0x198], RZ ;  /* 0x0000660008157a24 */ /* 0x060fe200078e02ff */
[----:B------:R-:W-:-:S02]  /*9400*/  ISETP.LT.AND P4, PT, R8, c[0x0][0x17c], !P0 ;  /* 0x00005f0008007a0c */ /* 0x000fc40004781270 */
[-C--:B------:R-:W-:Y:S01]  /*9410*/  LEA R8, P5, R0, R22.reuse, 0x1 ;  /* 0x0000001600087211 */ /* 0x080fe200078a08ff */
[----:B----4-:R2:W-:Y:S01]  /*9420*/  @P1 STG.E.U16 [R2.64], R26 ;  /* 0x0000001a02001986 */ /* 0x0105e2000c10150a */
[-C--:B0-----:R-:W-:Y:S02]  /*9430*/  LEA R4, P1, R20, R22.reuse, 0x1 ;  /* 0x0000001614047211 */ /* 0x081fe400078208ff */
[-C--:B------:R-:W-:Y:S02]  /*9440*/  LEA.HI.X.SX32 R9, R0, R23.reuse, 0x1, P5 ;  /* 0x0000001700097211 */ /* 0x080fe400028f0eff */
[----:B-1----:R-:W-:Y:S02]  /*9450*/  LEA R6, P6, R21, R22, 0x1 ;  /* 0x0000001615067211 */ /* 0x002fe400078c08ff */
[----:B------:R-:W-:Y:S01]  /*9460*/  PRMT R24, R24, 0x7632, R24 ;  /* 0x0000763218187816 */ /* 0x000fe20000000018 */
[----:B------:R-:W-:Y:S01]  /*9470*/  @P3 STG.E.U16 [R8.64], R30 ;  /* 0x0000001e08003986 */ /* 0x000fe2000c10150a */
[----:B------:R-:W-:-:S02]  /*9480*/  LEA.HI.X.SX32 R5, R20, R23, 0x1, P1 ;  /* 0x0000001714057211 */ /* 0x000fc400008f0eff */
[----:B------:R-:W-:Y:S02]  /*9490*/  LEA.HI.X.SX32 R7, R21, R23, 0x1, P6 ;  /* 0x0000001715077211 */ /* 0x000fe400030f0eff */
[----:B--2---:R-:W-:Y:S02]  /*94a0*/  PRMT R3, R28, 0x7632, R3 ;  /* 0x000076321c037816 */ /* 0x004fe40000000003 */
[C---:B------:R-:W-:Y:S01]  /*94b0*/  ISETP.LT.AND P1, PT, R19.reuse, c[0x0][0x17c], !P0 ;  /* 0x00005f0013007a0c */ /* 0x040fe20004721270 */
[----:B------:R-:W-:Y:S01]  /*94c0*/  IMAD R19, R19, c[0x0][0x198], RZ ;  /* 0x0000660013137a24 */ /* 0x000fe200078e02ff */
[C---:B------:R-:W-:Y:S01]  /*94d0*/  ISETP.LT.AND P3, PT, R18.reuse, c[0x0][0x17c], !P0 ;  /* 0x00005f0012007a0c */ /* 0x040fe20004761270 */
[----:B------:R-:W-:Y:S01]  /*94e0*/  IMAD R18, R18, c[0x0][0x198], RZ ;  /* 0x0000660012127a24 */ /* 0x000fe200078e02ff */
[----:B------:R0:W-:Y:S01]  /*94f0*/  @P2 STG.E.U16 [R4.64], R24 ;  /* 0x0000001804002986 */ /* 0x0001e2000c10150a */
[C---:B------:R-:W-:Y:S01]  /*9500*/  ISETP.LT.AND P2, PT, R17.reuse, c[0x0][0x17c], !P0 ;  /* 0x00005f0011007a0c */ /* 0x040fe20004741270 */
[----:B------:R-:W-:Y:S01]  /*9510*/  IMAD R17, R17, c[0x0][0x198], RZ ;  /* 0x0000660011117a24 */ /* 0x000fe200078e02ff */
[-C--:B------:R-:W-:Y:S01]  /*9520*/  LEA R2, P6, R19, R22.reuse, 0x1 ;  /* 0x0000001613027211 */ /* 0x080fe200078c08ff */
[----:B------:R1:W-:Y:S01]  /*9530*/  @P4 STG.E.U16 [R6.64], R3 ;  /* 0x0000000306004986 */ /* 0x0003e2000c10150a */
[C---:B------:R-:W-:Y:S01]  /*9540*/  ISETP.LT.AND P4, PT, R16.reuse, c[0x0][0x17c], !P0 ;  /* 0x00005f0010007a0c */ /* 0x040fe20004781270 */
[----:B------:R-:W-:Y:S01]  /*9550*/  IMAD R16, R16, c[0x0][0x198], RZ ;  /* 0x0000660010107a24 */ /* 0x000fe200078e02ff */
[----:B0-----:R-:W-:-:S02]  /*9560*/  LEA R4, P5, R18, R22, 0x1 ;  /* 0x0000001612047211 */ /* 0x001fc400078a08ff */
[-C--:B-1----:R-:W-:Y:S02]  /*9570*/  LEA.HI.X.SX32 R3, R19, R23.reuse, 0x1, P6 ;  /* 0x0000001713037211 */ /* 0x082fe400030f0eff */
[-C--:B------:R-:W-:Y:S02]  /*9580*/  LEA R6, P6, R17, R22.reuse, 0x1 ;  /* 0x0000001611067211 */ /* 0x080fe400078c08ff */
[----:B------:R-:W-:Y:S02]  /*9590*/  LEA.HI.X.SX32 R5, R18, R23, 0x1, P5 ;  /* 0x0000001712057211 */ /* 0x000fe400028f0eff */
[----:B------:R-:W-:Y:S02]  /*95a0*/  LEA R8, P5, R16, R22, 0x1 ;  /* 0x0000001610087211 */ /* 0x000fe400078a08ff */
[----:B------:R-:W-:Y:S02]  /*95b0*/  PRMT R26, R26, 0x7632, R26 ;  /* 0x000076321a1a7816 */ /* 0x000fe4000000001a */
[----:B------:R-:W-:-:S02]  /*95c0*/  PRMT R30, R30, 0x7632, R30 ;  /* 0x000076321e1e7816 */ /* 0x000fc4000000001e */
[-C--:B------:R-:W-:Y:S02]  /*95d0*/  LEA.HI.X.SX32 R7, R17, R23.reuse, 0x1, P6 ;  /* 0x0000001711077211 */ /* 0x080fe400030f0eff */
[----:B------:R-:W-:Y:S01]  /*95e0*/  LEA.HI.X.SX32 R9, R16, R23, 0x1, P5 ;  /* 0x0000001710097211 */ /* 0x000fe200028f0eff */
[----:B------:R-:W-:Y:S04]  /*95f0*/  @P1 STG.E.U16 [R2.64], R26 ;  /* 0x0000001a02001986 */ /* 0x000fe8000c10150a */
[----:B------:R0:W-:Y:S04]  /*9600*/  @P3 STG.E.U16 [R4.64], R30 ;  /* 0x0000001e04003986 */ /* 0x0001e8000c10150a */
[----:B------:R1:W-:Y:S04]  /*9610*/  @P2 STG.E.U16 [R6.64], R25 ;  /* 0x0000001906002986 */ /* 0x0003e8000c10150a */
[----:B------:R2:W-:Y:S01]  /*9620*/  @P4 STG.E.U16 [R8.64], R29 ;  /* 0x0000001d08004986 */ /* 0x0005e2000c10150a */
[C---:B------:R-:W-:Y:S01]  /*9630*/  ISETP.LT.AND P4, PT, R12.reuse, c[0x0][0x17c], !P0 ;  /* 0x00005f000c007a0c */ /* 0x040fe20004781270 */
[----:B------:R-:W-:-:S02]  /*9640*/  IMAD R12, R12, c[0x0][0x198], RZ ;  /* 0x000066000c0c7a24 */ /* 0x000fc400078e02ff */
[----:B------:R-:W-:Y:S02]  /*9650*/  IMAD R0, R10, c[0x0][0x198], RZ ;  /* 0x000066000a007a24 */ /* 0x000fe400078e02ff */
[----:B------:R-:W-:Y:S01]  /*9660*/  IMAD R17, R14, c[0x0][0x198], RZ ;  /* 0x000066000e117a24 */ /* 0x000fe200078e02ff */
[-C--:B0-----:R-:W-:Y:S02]  /*9670*/  LEA R4, P1, R12, R22.reuse, 0x1 ;  /* 0x000000160c047211 */ /* 0x081fe400078208ff */
[C---:B------:R-:W-:Y:S01]  /*9680*/  ISETP.LT.AND P5, PT, R15.reuse, c[0x0][0x17c], !P0 ;  /* 0x00005f000f007a0c */ /* 0x040fe200047a1270 */
[----:B------:R-:W-:Y:S01]  /*9690*/  IMAD R15, R15, c[0x0][0x198], RZ ;  /* 0x000066000f0f7a24 */ /* 0x000fe200078e02ff */
[----:B-1----:R-:W-:Y:S02]  /*96a0*/  LEA R6, P2, R0, R22, 0x1 ;  /* 0x0000001600067211 */ /* 0x002fe400078408ff */
[----:B------:R-:W-:Y:S02]  /*96b0*/  ISETP.LT.AND P3, PT, R10, c[0x0][0x17c], !P0 ;  /* 0x00005f000a007a0c */ /* 0x000fe40004761270 */
[----:B------:R-:W-:-:S02]  /*96c0*/  LEA.HI.X.SX32 R5, R12, R23, 0x1, P1 ;  /* 0x000000170c057211 */ /* 0x000fc400008f0eff */
[-C--:B------:R-:W-:Y:S01]  /*96d0*/  LEA R10, P1, R17, R22.reuse, 0x1 ;  /* 0x00000016110a7211 */ /* 0x080fe200078208ff */
[----:B------:R-:W-:Y:S01]  /*96e0*/  IMAD R16, R11, c[0x0][0x198], RZ ;  /* 0x000066000b107a24 */ /* 0x000fe200078e02ff */
[-C--:B------:R-:W-:Y:S02]  /*96f0*/  LEA.HI.X.SX32 R7, R0, R23.reuse, 0x1, P2 ;  /* 0x0000001700077211 */ /* 0x080fe400010f0eff */
[----:B------:R-:W-:Y:S02]  /*9700*/  LEA R2, P6, R15, R22, 0x1 ;  /* 0x000000160f027211 */ /* 0x000fe400078c08ff */
[----:B------:R-:W-:Y:S02]  /*9710*/  ISETP.LT.AND P2, PT, R11, c[0x0][0x17c], !P0 ;  /* 0x00005f000b007a0c */ /* 0x000fe40004741270 */
[----:B------:R-:W-:Y:S02]  /*9720*/  LEA.HI.X.SX32 R11, R17, R23, 0x1, P1 ;  /* 0x00000017110b7211 */ /* 0x000fe400008f0eff */
[----:B------:R-:W-:-:S02]  /*9730*/  ISETP.LT.AND P1, PT, R14, c[0x0][0x17c], !P0 ;  /* 0x00005f000e007a0c */ /* 0x000fc40004721270 */
[----:B------:R-:W-:Y:S02]  /*9740*/  ISETP.LT.AND P0, PT, R13, c[0x0][0x17c], !P0 ;  /* 0x00005f000d007a0c */ /* 0x000fe40004701270 */
[-C--:B------:R-:W-:Y:S02]  /*9750*/  LEA.HI.X.SX32 R3, R15, R23.reuse, 0x1, P6 ;  /* 0x000000170f037211 */ /* 0x080fe400030f0eff */
[C---:B--2---:R-:W-:Y:S01]  /*9760*/  LEA R8, P6, R16.reuse, R22, 0x1 ;  /* 0x0000001610087211 */ /* 0x044fe200078c08ff */
[----:B------:R-:W-:Y:S01]  /*9770*/  IMAD R18, R13, c[0x0][0x198], RZ ;  /* 0x000066000d127a24 */ /* 0x000fe200078e02ff */
[----:B------:R-:W-:Y:S02]  /*9780*/  PRMT R25, R25, 0x7632, R25 ;  /* 0x0000763219197816 */ /* 0x000fe40000000019 */
[----:B------:R-:W-:Y:S02]  /*9790*/  LEA.HI.X.SX32 R9, R16, R23, 0x1, P6 ;  /* 0x0000001710097211 */ /* 0x000fe400030f0eff */
[----:B------:R-:W-:Y:S01]  /*97a0*/  PRMT R29, R29, 0x7632, R29 ;  /* 0x000076321d1d7816 */ /* 0x000fe2000000001d */
[----:B------:R0:W-:Y:S01]  /*97b0*/  @P5 STG.E.U16 [R2.64], R27 ;  /* 0x0000001b02005986 */ /* 0x0001e2000c10150a */
[----:B------:R-:W-:-:S03]  /*97c0*/  PRMT R0, R27, 0x7632, R0 ;  /* 0x000076321b007816 */ /* 0x000fc60000000000 */
[----:B------:R0:W-:Y:S01]  /*97d0*/  @P4 STG.E.U16 [R4.64], R31 ;  /* 0x0000001f04004986 */ /* 0x0001e2000c10150a */
[----:B------:R-:W-:-:S03]  /*97e0*/  LEA R12, P6, R18, R22, 0x1 ;  /* 0x00000016120c7211 */ /* 0x000fc600078c08ff */
[----:B------:R0:W-:Y:S04]  /*97f0*/  @P3 STG.E.U16 [R6.64], R25 ;  /* 0x0000001906003986 */ /* 0x0001e8000c10150a */
[----:B------:R0:W-:Y:S01]  /*9800*/  @P2 STG.E.U16 [R8.64], R29 ;  /* 0x0000001d08002986 */ /* 0x0001e2000c10150a */
[----:B------:R-:W-:-:S03]  /*9810*/  LEA.HI.X.SX32 R13, R18, R23, 0x1, P6 ;  /* 0x00000017120d7211 */ /* 0x000fc600030f0eff */
[----:B------:R0:W-:Y:S01]  /*9820*/  @P1 STG.E.U16 [R10.64], R0 ;  /* 0x000000000a001986 */ /* 0x0001e2000c10150a */
[----:B------:R-:W-:Y:S05]  /*9830*/  @!P0 EXIT ;  /* 0x000000000000894d */ /* 0x000fea0003800000 */
[----:B0-----:R-:W-:-:S05]  /*9840*/  PRMT R6, R31, 0x7632, R6 ;  /* 0x000076321f067816 */ /* 0x001fca0000000006 */
[----:B------:R-:W-:Y:S01]  /*9850*/  STG.E.U16 [R12.64], R6 ;  /* 0x000000060c007986 */ /* 0x000fe2000c10150a */
[----:B------:R-:W-:Y:S05]  /*9860*/  EXIT ;  /* 0x000000000000794d */ /* 0x000fea0003800000 */
.L_x_4:
[----:B------:R-:W-:-:S00]  /*9870*/  BRA `(.L_x_4) ;  /* 0xfffffff000007947 */ /* 0x000fc0000383ffff */
[----:B------:R-:W-:-:S00]  /*9880*/  NOP ;  /* 0x0000000000007918 */ /* 0x000fc00000000000 */
[----:B------:R-:W-:-:S00]  /*9890*/  NOP ;  /* 0x0000000000007918 */ /* 0x000fc00000000000 */
[----:B------:R-:W-:-:S00]  /*98a0*/  NOP ;  /* 0x0000000000007918 */ /* 0x000fc00000000000 */
[----:B------:R-:W-:-:S00]  /*98b0*/  NOP ;  /* 0x0000000000007918 */ /* 0x000fc00000000000 */
[----:B------:R-:W-:-:S00]  /*98c0*/  NOP ;  /* 0x0000000000007918 */ /* 0x000fc00000000000 */
[----:B------:R-:W-:-:S00]  /*98d0*/  NOP ;  /* 0x0000000000007918 */ /* 0x000fc00000000000 */
[----:B------:R-:W-:-:S00]  /*98e0*/  NOP ;  /* 0x0000000000007918 */ /* 0x000fc00000000000 */
[----:B------:R-:W-:-:S00]  /*98f0*/  NOP ;  /* 0x0000000000007918 */ /* 0x000fc00000000000 */
.L_x_5:


//--------------------- .nv.shared.matmul_kernel  --------------------------
	.section	.nv.shared.matmul_kernel,"aw",@nobits
	.sectionflags	@""
	.align	16
